//
// Generated by NVIDIA NVVM Compiler
//
// Compiler Build ID: CL-36424714
// Cuda compilation tools, release 13.0, V13.0.88
// Based on NVVM 20.0.0
//

.version 9.0
.target sm_100
.address_size 64

	// .globl	_Z21agentPreprocessKerneliiiiiiPKiS0_PKfS2_PfPbS3_
.extern .shared .align 16 .b8 tmp[];
.global .align 4 .b8 __cudart_i2opi_f[24] = {65, 144, 67, 60, 153, 149, 98, 219, 192, 221, 52, 245, 209, 87, 39, 252, 41, 21, 68, 78, 110, 131, 249, 162};

.visible .entry _Z21agentPreprocessKerneliiiiiiPKiS0_PKfS2_PfPbS3_(
	.param .u32 _Z21agentPreprocessKerneliiiiiiPKiS0_PKfS2_PfPbS3__param_0,
	.param .u32 _Z21agentPreprocessKerneliiiiiiPKiS0_PKfS2_PfPbS3__param_1,
	.param .u32 _Z21agentPreprocessKerneliiiiiiPKiS0_PKfS2_PfPbS3__param_2,
	.param .u32 _Z21agentPreprocessKerneliiiiiiPKiS0_PKfS2_PfPbS3__param_3,
	.param .u32 _Z21agentPreprocessKerneliiiiiiPKiS0_PKfS2_PfPbS3__param_4,
	.param .u32 _Z21agentPreprocessKerneliiiiiiPKiS0_PKfS2_PfPbS3__param_5,
	.param .u64 .ptr .align 1 _Z21agentPreprocessKerneliiiiiiPKiS0_PKfS2_PfPbS3__param_6,
	.param .u64 .ptr .align 1 _Z21agentPreprocessKerneliiiiiiPKiS0_PKfS2_PfPbS3__param_7,
	.param .u64 .ptr .align 1 _Z21agentPreprocessKerneliiiiiiPKiS0_PKfS2_PfPbS3__param_8,
	.param .u64 .ptr .align 1 _Z21agentPreprocessKerneliiiiiiPKiS0_PKfS2_PfPbS3__param_9,
	.param .u64 .ptr .align 1 _Z21agentPreprocessKerneliiiiiiPKiS0_PKfS2_PfPbS3__param_10,
	.param .u64 .ptr .align 1 _Z21agentPreprocessKerneliiiiiiPKiS0_PKfS2_PfPbS3__param_11,
	.param .u64 .ptr .align 1 _Z21agentPreprocessKerneliiiiiiPKiS0_PKfS2_PfPbS3__param_12
)
{
	.local .align 4 .b8 	__local_depot0[28];
	.reg .b64 	%SP;
	.reg .b64 	%SPL;
	.reg .pred 	%p<59>;
	.reg .b16 	%rs<2>;
	.reg .b32 	%r<352>;
	.reg .b32 	%f<164>;
	.reg .b64 	%rd<136>;
	.reg .b64 	%fd<9>;

	mov.u64 	%SPL, __local_depot0;
	ld.param.u32 	%r103, [_Z21agentPreprocessKerneliiiiiiPKiS0_PKfS2_PfPbS3__param_0];
	ld.param.u32 	%r109, [_Z21agentPreprocessKerneliiiiiiPKiS0_PKfS2_PfPbS3__param_1];
	ld.param.u32 	%r110, [_Z21agentPreprocessKerneliiiiiiPKiS0_PKfS2_PfPbS3__param_2];
	ld.param.u32 	%r106, [_Z21agentPreprocessKerneliiiiiiPKiS0_PKfS2_PfPbS3__param_3];
	ld.param.u32 	%r107, [_Z21agentPreprocessKerneliiiiiiPKiS0_PKfS2_PfPbS3__param_4];
	ld.param.u32 	%r108, [_Z21agentPreprocessKerneliiiiiiPKiS0_PKfS2_PfPbS3__param_5];
	ld.param.u64 	%rd39, [_Z21agentPreprocessKerneliiiiiiPKiS0_PKfS2_PfPbS3__param_6];
	ld.param.u64 	%rd42, [_Z21agentPreprocessKerneliiiiiiPKiS0_PKfS2_PfPbS3__param_9];
	ld.param.u64 	%rd45, [_Z21agentPreprocessKerneliiiiiiPKiS0_PKfS2_PfPbS3__param_10];
	cvta.to.global.u64 	%rd1, %rd45;
	add.u64 	%rd2, %SPL, 0;
	mul.lo.s32 	%r111, %r109, %r103;
	mul.lo.s32 	%r1, %r111, %r110;
	mul.lo.s32 	%r112, %r1, %r106;
	add.s32 	%r2, %r107, 2;
	add.s32 	%r3, %r110, 1;
	shl.b32 	%r113, %r112, 2;
	mov.u32 	%r114, tmp;
	add.s32 	%r4, %r114, %r113;
	mov.u32 	%r115, %ctaid.x;
	mov.u32 	%r116, %ntid.x;
	mov.u32 	%r117, %tid.x;
	mad.lo.s32 	%r5, %r115, %r116, %r117;
	mov.u32 	%r118, %ctaid.y;
	mov.u32 	%r119, %ntid.y;
	mov.u32 	%r120, %tid.y;
	mad.lo.s32 	%r121, %r118, %r119, %r120;
	mov.u32 	%r122, %ctaid.z;
	mov.u32 	%r123, %ntid.z;
	mov.u32 	%r124, %tid.z;
	mad.lo.s32 	%r125, %r122, %r123, %r124;
	setp.lt.s32 	%p2, %r5, %r103;
	setp.lt.s32 	%p3, %r121, %r109;
	and.pred  	%p4, %p2, %p3;
	setp.lt.s32 	%p5, %r125, %r110;
	and.pred  	%p1, %p4, %p5;
	not.pred 	%p6, %p1;
	@%p6 bra 	$L__BB0_21;
	cvta.to.global.u64 	%rd47, %rd39;
	cvta.to.global.u64 	%rd48, %rd42;
	mad.lo.s32 	%r8, %r110, %r121, %r125;
	mul.lo.s32 	%r126, %r8, %r106;
	mul.wide.s32 	%rd49, %r126, 4;
	add.s64 	%rd50, %rd48, %rd49;
	ld.global.f32 	%f1, [%rd50];
	ld.global.f32 	%f2, [%rd50+4];
	ld.global.f32 	%f3, [%rd50+8];
	ld.global.f32 	%f4, [%rd50+12];
	ld.global.f32 	%f5, [%rd50+16];
	ld.global.f32 	%f6, [%rd50+20];
	ld.global.f32 	%f7, [%rd50+24];
	ld.global.f32 	%f8, [%rd50+28];
	ld.global.f32 	%f9, [%rd50+32];
	ld.global.f32 	%f10, [%rd50+36];
	ld.global.f32 	%f11, [%rd50+40];
	ld.global.f32 	%f12, [%rd50+44];
	mul.wide.s32 	%rd51, %r5, 4;
	add.s64 	%rd52, %rd47, %rd51;
	ld.global.u32 	%r9, [%rd52];
	mad.lo.s32 	%r127, %r9, %r110, %r110;
	add.s32 	%r128, %r127, -1;
	mul.lo.s32 	%r129, %r128, %r106;
	mul.wide.s32 	%rd53, %r129, 4;
	add.s64 	%rd54, %rd48, %rd53;
	ld.global.f32 	%f13, [%rd54];
	ld.global.f32 	%f14, [%rd54+4];
	ld.global.f32 	%f15, [%rd54+24];
	mul.f32 	%f34, %f15, 0f3F22F983;
	cvt.rni.s32.f32 	%r332, %f34;
	cvt.rn.f32.s32 	%f35, %r332;
	fma.rn.f32 	%f36, %f35, 0fBFC90FDA, %f15;
	fma.rn.f32 	%f37, %f35, 0fB3A22168, %f36;
	fma.rn.f32 	%f161, %f35, 0fA7C234C5, %f37;
	abs.f32 	%f17, %f15;
	setp.ltu.f32 	%p7, %f17, 0f47CE4780;
	mov.u32 	%r328, %r332;
	mov.f32 	%f160, %f161;
	@%p7 bra 	$L__BB0_9;
	setp.neu.f32 	%p8, %f17, 0f7F800000;
	@%p8 bra 	$L__BB0_4;
	mov.f32 	%f40, 0f00000000;
	mul.rn.f32 	%f160, %f15, %f40;
	mov.b32 	%r328, 0;
	bra.uni 	$L__BB0_9;
$L__BB0_4:
	mov.b32 	%r11, %f15;
	mov.b64 	%rd124, 0;
	mov.b32 	%r325, 0;
	mov.u64 	%rd122, __cudart_i2opi_f;
	shl.b32 	%r132, %r11, 8;
	or.b32  	%r133, %r132, -2147483648;
	mov.u64 	%rd123, %rd2;
$L__BB0_5:
	.pragma "nounroll";
	ld.global.nc.u32 	%r131, [%rd122];
	mad.wide.u32 	%rd57, %r131, %r133, %rd124;
	shr.u64 	%rd124, %rd57, 32;
	st.local.u32 	[%rd123], %rd57;
	add.s32 	%r325, %r325, 1;
	add.s64 	%rd123, %rd123, 4;
	add.s64 	%rd122, %rd122, 4;
	setp.ne.s32 	%p9, %r325, 6;
	@%p9 bra 	$L__BB0_5;
	shr.u32 	%r134, %r11, 23;
	st.local.u32 	[%rd2+24], %rd124;
	and.b32  	%r14, %r134, 31;
	and.b32  	%r135, %r134, 224;
	add.s32 	%r136, %r135, -128;
	shr.u32 	%r137, %r136, 5;
	mul.wide.u32 	%rd58, %r137, 4;
	sub.s64 	%rd9, %rd2, %rd58;
	ld.local.u32 	%r326, [%rd9+24];
	ld.local.u32 	%r327, [%rd9+20];
	setp.eq.s32 	%p10, %r14, 0;
	@%p10 bra 	$L__BB0_8;
	shf.l.wrap.b32 	%r326, %r327, %r326, %r14;
	ld.local.u32 	%r138, [%rd9+16];
	shf.l.wrap.b32 	%r327, %r138, %r327, %r14;
$L__BB0_8:
	shr.u32 	%r139, %r326, 30;
	shf.l.wrap.b32 	%r140, %r327, %r326, 2;
	shl.b32 	%r141, %r327, 2;
	shr.u32 	%r142, %r140, 31;
	add.s32 	%r143, %r142, %r139;
	neg.s32 	%r144, %r143;
	setp.lt.s32 	%p11, %r11, 0;
	selp.b32 	%r328, %r144, %r143, %p11;
	xor.b32  	%r145, %r140, %r11;
	shr.s32 	%r146, %r140, 31;
	xor.b32  	%r147, %r146, %r140;
	xor.b32  	%r148, %r146, %r141;
	cvt.u64.u32 	%rd59, %r147;
	shl.b64 	%rd60, %rd59, 32;
	cvt.u64.u32 	%rd61, %r148;
	or.b64  	%rd62, %rd60, %rd61;
	cvt.rn.f64.s64 	%fd1, %rd62;
	mul.f64 	%fd2, %fd1, 0d3BF921FB54442D19;
	cvt.rn.f32.f64 	%f38, %fd2;
	neg.f32 	%f39, %f38;
	setp.lt.s32 	%p12, %r145, 0;
	selp.f32 	%f160, %f39, %f38, %p12;
$L__BB0_9:
	add.s32 	%r150, %r328, 1;
	mul.rn.f32 	%f41, %f160, %f160;
	and.b32  	%r151, %r328, 1;
	setp.eq.b32 	%p14, %r151, 1;
	selp.f32 	%f42, %f160, 0f3F800000, %p14;
	fma.rn.f32 	%f43, %f41, %f42, 0f00000000;
	fma.rn.f32 	%f44, %f41, 0f37CBAC00, 0fBAB607ED;
	selp.f32 	%f45, 0fB94D4153, %f44, %p14;
	selp.f32 	%f46, 0f3C0885E4, 0f3D2AAABB, %p14;
	fma.rn.f32 	%f47, %f45, %f41, %f46;
	selp.f32 	%f48, 0fBE2AAAA8, 0fBEFFFFFF, %p14;
	fma.rn.f32 	%f49, %f47, %f41, %f48;
	fma.rn.f32 	%f50, %f49, %f43, %f42;
	and.b32  	%r152, %r150, 2;
	setp.eq.s32 	%p15, %r152, 0;
	mov.f32 	%f51, 0f00000000;
	sub.f32 	%f52, %f51, %f50;
	selp.f32 	%f21, %f50, %f52, %p15;
	@%p7 bra 	$L__BB0_17;
	setp.neu.f32 	%p16, %f17, 0f7F800000;
	@%p16 bra 	$L__BB0_12;
	mov.f32 	%f55, 0f00000000;
	mul.rn.f32 	%f161, %f15, %f55;
	mov.b32 	%r332, 0;
	bra.uni 	$L__BB0_17;
$L__BB0_12:
	mov.b32 	%r23, %f15;
	mov.b64 	%rd127, 0;
	mov.b32 	%r329, 0;
	mov.u64 	%rd125, __cudart_i2opi_f;
	shl.b32 	%r155, %r23, 8;
	or.b32  	%r156, %r155, -2147483648;
	mov.u64 	%rd126, %rd2;
$L__BB0_13:
	.pragma "nounroll";
	ld.global.nc.u32 	%r154, [%rd125];
	mad.wide.u32 	%rd65, %r154, %r156, %rd127;
	shr.u64 	%rd127, %rd65, 32;
	st.local.u32 	[%rd126], %rd65;
	add.s32 	%r329, %r329, 1;
	add.s64 	%rd126, %rd126, 4;
	add.s64 	%rd125, %rd125, 4;
	setp.ne.s32 	%p17, %r329, 6;
	@%p17 bra 	$L__BB0_13;
	shr.u32 	%r157, %r23, 23;
	st.local.u32 	[%rd2+24], %rd127;
	and.b32  	%r26, %r157, 31;
	and.b32  	%r158, %r157, 224;
	add.s32 	%r159, %r158, -128;
	shr.u32 	%r160, %r159, 5;
	mul.wide.u32 	%rd66, %r160, 4;
	sub.s64 	%rd16, %rd2, %rd66;
	ld.local.u32 	%r330, [%rd16+24];
	ld.local.u32 	%r331, [%rd16+20];
	setp.eq.s32 	%p18, %r26, 0;
	@%p18 bra 	$L__BB0_16;
	shf.l.wrap.b32 	%r330, %r331, %r330, %r26;
	ld.local.u32 	%r161, [%rd16+16];
	shf.l.wrap.b32 	%r331, %r161, %r331, %r26;
$L__BB0_16:
	shr.u32 	%r162, %r330, 30;
	shf.l.wrap.b32 	%r163, %r331, %r330, 2;
	shl.b32 	%r164, %r331, 2;
	shr.u32 	%r165, %r163, 31;
	add.s32 	%r166, %r165, %r162;
	neg.s32 	%r167, %r166;
	setp.lt.s32 	%p19, %r23, 0;
	selp.b32 	%r332, %r167, %r166, %p19;
	xor.b32  	%r168, %r163, %r23;
	shr.s32 	%r169, %r163, 31;
	xor.b32  	%r170, %r169, %r163;
	xor.b32  	%r171, %r169, %r164;
	cvt.u64.u32 	%rd67, %r170;
	shl.b64 	%rd68, %rd67, 32;
	cvt.u64.u32 	%rd69, %r171;
	or.b64  	%rd70, %rd68, %rd69;
	cvt.rn.f64.s64 	%fd3, %rd70;
	mul.f64 	%fd4, %fd3, 0d3BF921FB54442D19;
	cvt.rn.f32.f64 	%f53, %fd4;
	neg.f32 	%f54, %f53;
	setp.lt.s32 	%p20, %r168, 0;
	selp.f32 	%f161, %f54, %f53, %p20;
$L__BB0_17:
	ld.param.u64 	%rd118, [_Z21agentPreprocessKerneliiiiiiPKiS0_PKfS2_PfPbS3__param_7];
	mul.rn.f32 	%f56, %f161, %f161;
	and.b32  	%r173, %r332, 1;
	setp.eq.b32 	%p21, %r173, 1;
	selp.f32 	%f57, 0f3F800000, %f161, %p21;
	fma.rn.f32 	%f58, %f56, %f57, 0f00000000;
	fma.rn.f32 	%f59, %f56, 0f37CBAC00, 0fBAB607ED;
	selp.f32 	%f60, %f59, 0fB94D4153, %p21;
	selp.f32 	%f61, 0f3D2AAABB, 0f3C0885E4, %p21;
	fma.rn.f32 	%f62, %f60, %f56, %f61;
	selp.f32 	%f63, 0fBEFFFFFF, 0fBE2AAAA8, %p21;
	fma.rn.f32 	%f64, %f62, %f56, %f63;
	fma.rn.f32 	%f65, %f64, %f58, %f57;
	and.b32  	%r174, %r332, 2;
	setp.eq.s32 	%p22, %r174, 0;
	mov.f32 	%f66, 0f00000000;
	sub.f32 	%f67, %f66, %f65;
	selp.f32 	%f68, %f65, %f67, %p22;
	mul.f32 	%f69, %f1, %f21;
	mul.f32 	%f70, %f2, %f68;
	sub.f32 	%f71, %f69, %f70;
	sub.f32 	%f72, %f71, %f13;
	mul.f32 	%f73, %f1, %f68;
	fma.rn.f32 	%f74, %f2, %f21, %f73;
	sub.f32 	%f75, %f74, %f14;
	mul.f32 	%f76, %f8, %f21;
	mul.f32 	%f77, %f9, %f68;
	sub.f32 	%f78, %f76, %f77;
	mul.f32 	%f79, %f8, %f68;
	fma.rn.f32 	%f80, %f9, %f21, %f79;
	mul.f32 	%f81, %f10, %f21;
	mul.f32 	%f82, %f11, %f68;
	sub.f32 	%f83, %f81, %f82;
	mul.f32 	%f84, %f10, %f68;
	fma.rn.f32 	%f85, %f11, %f21, %f84;
	mul.lo.s32 	%r175, %r109, %r5;
	mad.lo.s32 	%r176, %r175, %r110, %r8;
	mul.lo.s32 	%r177, %r176, %r106;
	shl.b32 	%r178, %r177, 2;
	mov.u32 	%r179, tmp;
	add.s32 	%r180, %r179, %r178;
	st.shared.f32 	[%r180], %f72;
	st.shared.f32 	[%r180+4], %f75;
	st.shared.f32 	[%r180+8], %f3;
	st.shared.f32 	[%r180+12], %f4;
	st.shared.f32 	[%r180+16], %f5;
	st.shared.f32 	[%r180+20], %f6;
	sub.f32 	%f86, %f7, %f15;
	st.shared.f32 	[%r180+24], %f86;
	st.shared.f32 	[%r180+28], %f78;
	st.shared.f32 	[%r180+32], %f80;
	st.shared.f32 	[%r180+36], %f83;
	st.shared.f32 	[%r180+40], %f85;
	st.shared.f32 	[%r180+44], %f12;
	shl.b32 	%r181, %r176, 2;
	add.s32 	%r182, %r4, %r181;
	mov.b32 	%r183, 0;
	st.shared.u32 	[%r182], %r183;
	mul.lo.s32 	%r184, %r176, %r2;
	cvta.to.global.u64 	%rd71, %rd118;
	mul.wide.u32 	%rd72, %r121, 4;
	add.s64 	%rd73, %rd71, %rd72;
	ld.global.u32 	%r185, [%rd73];
	add.s32 	%r186, %r185, %r184;
	shl.b32 	%r187, %r186, 2;
	add.s32 	%r188, %r4, %r187;
	mov.b32 	%r189, 1065353216;
	st.shared.u32 	[%r188], %r189;
	setp.ne.s32 	%p23, %r9, %r121;
	add.s32 	%r190, %r184, %r107;
	shl.b32 	%r191, %r190, 2;
	add.s32 	%r35, %r4, %r191;
	@%p23 bra 	$L__BB0_19;
	mov.b32 	%r192, 1065353216;
	st.shared.u32 	[%r35], %r192;
$L__BB0_19:
	setp.ne.s32 	%p24, %r108, %r121;
	@%p24 bra 	$L__BB0_21;
	mov.b32 	%r193, 1065353216;
	st.shared.u32 	[%r35+4], %r193;
$L__BB0_21:
	bar.sync 	0;
	mul.lo.s32 	%r194, %r2, %r1;
	shl.b32 	%r195, %r194, 2;
	add.s32 	%r36, %r4, %r195;
	mul.lo.s32 	%r196, %r1, %r3;
	shl.b32 	%r197, %r196, 2;
	add.s32 	%r37, %r36, %r197;
	@%p6 bra 	$L__BB0_39;
	ld.param.u64 	%rd119, [_Z21agentPreprocessKerneliiiiiiPKiS0_PKfS2_PfPbS3__param_8];
	mad.lo.s32 	%r198, %r109, %r5, %r121;
	mad.lo.s32 	%r38, %r198, %r110, %r125;
	shl.b32 	%r199, %r38, 2;
	add.s32 	%r200, %r36, %r199;
	mov.b32 	%r201, 0;
	st.shared.u32 	[%r200], %r201;
	mul.lo.s32 	%r202, %r38, %r3;
	add.s32 	%r203, %r202, %r125;
	shl.b32 	%r204, %r203, 2;
	add.s32 	%r205, %r36, %r204;
	mov.b32 	%r206, 1065353216;
	st.shared.u32 	[%r205], %r206;
	cvta.to.global.u64 	%rd74, %rd119;
	mul.wide.u32 	%rd75, %r125, 4;
	add.s64 	%rd76, %rd74, %rd75;
	ld.global.f32 	%f87, [%rd76];
	add.s32 	%r207, %r202, %r110;
	shl.b32 	%r208, %r207, 2;
	add.s32 	%r209, %r36, %r208;
	st.shared.f32 	[%r209], %f87;
	mul.lo.s32 	%r210, %r38, %r106;
	shl.b32 	%r211, %r210, 2;
	mov.u32 	%r212, tmp;
	add.s32 	%r213, %r212, %r211;
	ld.shared.f32 	%f25, [%r213+24];
	mul.f32 	%f88, %f25, 0f3F22F983;
	cvt.rni.s32.f32 	%r340, %f88;
	cvt.rn.f32.s32 	%f89, %r340;
	fma.rn.f32 	%f90, %f89, 0fBFC90FDA, %f25;
	fma.rn.f32 	%f91, %f89, 0fB3A22168, %f90;
	fma.rn.f32 	%f163, %f89, 0fA7C234C5, %f91;
	abs.f32 	%f27, %f25;
	setp.ltu.f32 	%p26, %f27, 0f47CE4780;
	mov.u32 	%r336, %r340;
	mov.f32 	%f162, %f163;
	@%p26 bra 	$L__BB0_30;
	setp.neu.f32 	%p27, %f27, 0f7F800000;
	@%p27 bra 	$L__BB0_25;
	mov.f32 	%f94, 0f00000000;
	mul.rn.f32 	%f162, %f25, %f94;
	mov.b32 	%r336, 0;
	bra.uni 	$L__BB0_30;
$L__BB0_25:
	mov.b32 	%r40, %f25;
	shl.b32 	%r215, %r40, 8;
	or.b32  	%r41, %r215, -2147483648;
	mov.b64 	%rd130, 0;
	mov.b32 	%r333, 0;
	mov.u64 	%rd128, __cudart_i2opi_f;
	mov.u64 	%rd129, %rd2;
$L__BB0_26:
	.pragma "nounroll";
	ld.global.nc.u32 	%r216, [%rd128];
	mad.wide.u32 	%rd79, %r216, %r41, %rd130;
	shr.u64 	%rd130, %rd79, 32;
	st.local.u32 	[%rd129], %rd79;
	add.s32 	%r333, %r333, 1;
	add.s64 	%rd129, %rd129, 4;
	add.s64 	%rd128, %rd128, 4;
	setp.ne.s32 	%p28, %r333, 6;
	@%p28 bra 	$L__BB0_26;
	shr.u32 	%r217, %r40, 23;
	st.local.u32 	[%rd2+24], %rd130;
	and.b32  	%r44, %r217, 31;
	and.b32  	%r218, %r217, 224;
	add.s32 	%r219, %r218, -128;
	shr.u32 	%r220, %r219, 5;
	mul.wide.u32 	%rd80, %r220, 4;
	sub.s64 	%rd23, %rd2, %rd80;
	ld.local.u32 	%r334, [%rd23+24];
	ld.local.u32 	%r335, [%rd23+20];
	setp.eq.s32 	%p29, %r44, 0;
	@%p29 bra 	$L__BB0_29;
	shf.l.wrap.b32 	%r334, %r335, %r334, %r44;
	ld.local.u32 	%r221, [%rd23+16];
	shf.l.wrap.b32 	%r335, %r221, %r335, %r44;
$L__BB0_29:
	shr.u32 	%r222, %r334, 30;
	shf.l.wrap.b32 	%r223, %r335, %r334, 2;
	shl.b32 	%r224, %r335, 2;
	shr.u32 	%r225, %r223, 31;
	add.s32 	%r226, %r225, %r222;
	neg.s32 	%r227, %r226;
	setp.lt.s32 	%p30, %r40, 0;
	selp.b32 	%r336, %r227, %r226, %p30;
	xor.b32  	%r228, %r223, %r40;
	shr.s32 	%r229, %r223, 31;
	xor.b32  	%r230, %r229, %r223;
	xor.b32  	%r231, %r229, %r224;
	cvt.u64.u32 	%rd81, %r230;
	shl.b64 	%rd82, %rd81, 32;
	cvt.u64.u32 	%rd83, %r231;
	or.b64  	%rd84, %rd82, %rd83;
	cvt.rn.f64.s64 	%fd5, %rd84;
	mul.f64 	%fd6, %fd5, 0d3BF921FB54442D19;
	cvt.rn.f32.f64 	%f92, %fd6;
	neg.f32 	%f93, %f92;
	setp.lt.s32 	%p31, %r228, 0;
	selp.f32 	%f162, %f93, %f92, %p31;
$L__BB0_30:
	setp.ltu.f32 	%p32, %f27, 0f47CE4780;
	mul.rn.f32 	%f95, %f162, %f162;
	and.b32  	%r233, %r336, 1;
	setp.eq.b32 	%p33, %r233, 1;
	selp.f32 	%f96, 0f3F800000, %f162, %p33;
	fma.rn.f32 	%f97, %f95, %f96, 0f00000000;
	fma.rn.f32 	%f98, %f95, 0f37CBAC00, 0fBAB607ED;
	selp.f32 	%f99, %f98, 0fB94D4153, %p33;
	selp.f32 	%f100, 0f3D2AAABB, 0f3C0885E4, %p33;
	fma.rn.f32 	%f101, %f99, %f95, %f100;
	selp.f32 	%f102, 0fBEFFFFFF, 0fBE2AAAA8, %p33;
	fma.rn.f32 	%f103, %f101, %f95, %f102;
	fma.rn.f32 	%f104, %f103, %f97, %f96;
	and.b32  	%r234, %r336, 2;
	setp.eq.s32 	%p34, %r234, 0;
	mov.f32 	%f105, 0f00000000;
	sub.f32 	%f106, %f105, %f104;
	selp.f32 	%f107, %f104, %f106, %p34;
	shl.b32 	%r235, %r38, 3;
	add.s32 	%r53, %r37, %r235;
	st.shared.f32 	[%r53], %f107;
	@%p32 bra 	$L__BB0_38;
	setp.neu.f32 	%p35, %f27, 0f7F800000;
	@%p35 bra 	$L__BB0_33;
	mov.f32 	%f110, 0f00000000;
	mul.rn.f32 	%f163, %f25, %f110;
	mov.b32 	%r340, 0;
	bra.uni 	$L__BB0_38;
$L__BB0_33:
	mov.b32 	%r54, %f25;
	shl.b32 	%r237, %r54, 8;
	or.b32  	%r55, %r237, -2147483648;
	mov.b64 	%rd133, 0;
	mov.b32 	%r337, 0;
	mov.u64 	%rd131, __cudart_i2opi_f;
	mov.u64 	%rd132, %rd2;
$L__BB0_34:
	.pragma "nounroll";
	ld.global.nc.u32 	%r238, [%rd131];
	mad.wide.u32 	%rd87, %r238, %r55, %rd133;
	shr.u64 	%rd133, %rd87, 32;
	st.local.u32 	[%rd132], %rd87;
	add.s32 	%r337, %r337, 1;
	add.s64 	%rd132, %rd132, 4;
	add.s64 	%rd131, %rd131, 4;
	setp.ne.s32 	%p36, %r337, 6;
	@%p36 bra 	$L__BB0_34;
	shr.u32 	%r239, %r54, 23;
	st.local.u32 	[%rd2+24], %rd133;
	and.b32  	%r58, %r239, 31;
	and.b32  	%r240, %r239, 224;
	add.s32 	%r241, %r240, -128;
	shr.u32 	%r242, %r241, 5;
	mul.wide.u32 	%rd88, %r242, 4;
	sub.s64 	%rd30, %rd2, %rd88;
	ld.local.u32 	%r338, [%rd30+24];
	ld.local.u32 	%r339, [%rd30+20];
	setp.eq.s32 	%p37, %r58, 0;
	@%p37 bra 	$L__BB0_37;
	shf.l.wrap.b32 	%r338, %r339, %r338, %r58;
	ld.local.u32 	%r243, [%rd30+16];
	shf.l.wrap.b32 	%r339, %r243, %r339, %r58;
$L__BB0_37:
	shr.u32 	%r244, %r338, 30;
	shf.l.wrap.b32 	%r245, %r339, %r338, 2;
	shl.b32 	%r246, %r339, 2;
	shr.u32 	%r247, %r245, 31;
	add.s32 	%r248, %r247, %r244;
	neg.s32 	%r249, %r248;
	setp.lt.s32 	%p38, %r54, 0;
	selp.b32 	%r340, %r249, %r248, %p38;
	xor.b32  	%r250, %r245, %r54;
	shr.s32 	%r251, %r245, 31;
	xor.b32  	%r252, %r251, %r245;
	xor.b32  	%r253, %r251, %r246;
	cvt.u64.u32 	%rd89, %r252;
	shl.b64 	%rd90, %rd89, 32;
	cvt.u64.u32 	%rd91, %r253;
	or.b64  	%rd92, %rd90, %rd91;
	cvt.rn.f64.s64 	%fd7, %rd92;
	mul.f64 	%fd8, %fd7, 0d3BF921FB54442D19;
	cvt.rn.f32.f64 	%f108, %fd8;
	neg.f32 	%f109, %f108;
	setp.lt.s32 	%p39, %r250, 0;
	selp.f32 	%f163, %f109, %f108, %p39;
$L__BB0_38:
	add.s32 	%r255, %r340, 1;
	mul.rn.f32 	%f111, %f163, %f163;
	and.b32  	%r256, %r340, 1;
	setp.eq.b32 	%p40, %r256, 1;
	selp.f32 	%f112, %f163, 0f3F800000, %p40;
	fma.rn.f32 	%f113, %f111, %f112, 0f00000000;
	fma.rn.f32 	%f114, %f111, 0f37CBAC00, 0fBAB607ED;
	selp.f32 	%f115, 0fB94D4153, %f114, %p40;
	selp.f32 	%f116, 0f3C0885E4, 0f3D2AAABB, %p40;
	fma.rn.f32 	%f117, %f115, %f111, %f116;
	selp.f32 	%f118, 0fBE2AAAA8, 0fBEFFFFFF, %p40;
	fma.rn.f32 	%f119, %f117, %f111, %f118;
	fma.rn.f32 	%f120, %f119, %f113, %f112;
	and.b32  	%r257, %r255, 2;
	setp.eq.s32 	%p41, %r257, 0;
	mov.f32 	%f121, 0f00000000;
	sub.f32 	%f122, %f121, %f120;
	selp.f32 	%f123, %f120, %f122, %p41;
	st.shared.f32 	[%r53+4], %f123;
$L__BB0_39:
	setp.ge.s32 	%p42, %r5, %r103;
	add.s32 	%r258, %r110, -1;
	setp.ne.s32 	%p43, %r125, %r258;
	or.pred  	%p44, %p42, %p43;
	@%p44 bra 	$L__BB0_41;
	ld.param.u64 	%rd121, [_Z21agentPreprocessKerneliiiiiiPKiS0_PKfS2_PfPbS3__param_12];
	mad.lo.s32 	%r259, %r109, %r5, %r121;
	mad.lo.s32 	%r260, %r259, %r110, %r125;
	cvta.to.global.u64 	%rd93, %rd121;
	mul.wide.s32 	%rd94, %r259, 4;
	add.s64 	%rd95, %rd93, %rd94;
	mov.b32 	%r261, 0;
	st.global.u32 	[%rd95], %r261;
	mul.lo.s32 	%r262, %r260, %r106;
	shl.b32 	%r263, %r262, 2;
	mov.u32 	%r264, tmp;
	add.s32 	%r265, %r264, %r263;
	ld.shared.f32 	%f124, [%r265];
	mul.wide.s32 	%rd96, %r259, 8;
	add.s64 	%rd97, %rd95, %rd96;
	st.global.f32 	[%rd97], %f124;
	ld.shared.f32 	%f125, [%r265+4];
	st.global.f32 	[%rd97+4], %f125;
	ld.shared.f32 	%f126, [%r265+8];
	st.global.f32 	[%rd97+8], %f126;
$L__BB0_41:
	bar.sync 	0;
	@%p6 bra 	$L__BB0_61;
	add.s32 	%r266, %r110, %r106;
	add.s32 	%r267, %r266, %r107;
	add.s32 	%r268, %r267, 2;
	mad.lo.s32 	%r269, %r109, %r5, %r121;
	mad.lo.s32 	%r67, %r269, %r110, %r125;
	mad.lo.s32 	%r68, %r67, %r268, %r67;
	mul.lo.s32 	%r270, %r67, %r106;
	shl.b32 	%r271, %r270, 2;
	mov.u32 	%r272, tmp;
	add.s32 	%r69, %r272, %r271;
	ld.shared.f32 	%f127, [%r69];
	mul.wide.s32 	%rd98, %r68, 4;
	add.s64 	%rd31, %rd1, %rd98;
	st.global.f32 	[%rd31], %f127;
	ld.shared.f32 	%f128, [%r69+4];
	st.global.f32 	[%rd31+4], %f128;
	ld.shared.f32 	%f129, [%r69+8];
	st.global.f32 	[%rd31+8], %f129;
	ld.shared.f32 	%f130, [%r69+12];
	st.global.f32 	[%rd31+12], %f130;
	ld.shared.f32 	%f131, [%r69+16];
	st.global.f32 	[%rd31+16], %f131;
	ld.shared.f32 	%f132, [%r69+20];
	st.global.f32 	[%rd31+20], %f132;
	setp.lt.s32 	%p46, %r107, -1;
	@%p46 bra 	$L__BB0_49;
	max.s32 	%r70, %r2, 1;
	and.b32  	%r71, %r70, 3;
	setp.lt.s32 	%p47, %r2, 4;
	mov.b32 	%r341, 0;
	@%p47 bra 	$L__BB0_46;
	and.b32  	%r341, %r70, 2147483644;
	neg.s32 	%r345, %r341;
	mul.lo.s32 	%r274, %r106, %r110;
	mul.lo.s32 	%r275, %r274, %r109;
	mul.lo.s32 	%r276, %r275, %r103;
	shl.b32 	%r277, %r276, 2;
	mul.lo.s32 	%r278, %r67, %r2;
	shl.b32 	%r279, %r278, 2;
	add.s32 	%r280, %r277, %r279;
	add.s32 	%r282, %r280, %r272;
	add.s32 	%r344, %r282, 8;
	add.s64 	%rd100, %rd98, %rd1;
	add.s64 	%rd135, %rd100, 36;
$L__BB0_45:
	ld.shared.f32 	%f133, [%r344+-8];
	st.global.f32 	[%rd135+-12], %f133;
	ld.shared.f32 	%f134, [%r344+-4];
	st.global.f32 	[%rd135+-8], %f134;
	ld.shared.f32 	%f135, [%r344];
	st.global.f32 	[%rd135+-4], %f135;
	ld.shared.f32 	%f136, [%r344+4];
	st.global.f32 	[%rd135], %f136;
	add.s32 	%r345, %r345, 4;
	add.s32 	%r344, %r344, 16;
	add.s64 	%rd135, %rd135, 16;
	setp.eq.s32 	%p48, %r345, 0;
	@%p48 bra 	$L__BB0_46;
	bra.uni 	$L__BB0_45;
$L__BB0_46:
	setp.eq.s32 	%p49, %r71, 0;
	@%p49 bra 	$L__BB0_49;
	mul.wide.u32 	%rd102, %r341, 4;
	add.s64 	%rd103, %rd98, %rd102;
	add.s64 	%rd104, %rd103, %rd1;
	add.s64 	%rd134, %rd104, 24;
	mul.lo.s32 	%r283, %r106, %r110;
	mul.lo.s32 	%r284, %r283, %r109;
	mul.lo.s32 	%r285, %r284, %r103;
	shl.b32 	%r286, %r285, 2;
	mul.lo.s32 	%r287, %r67, %r2;
	shl.b32 	%r288, %r287, 2;
	add.s32 	%r289, %r286, %r288;
	shl.b32 	%r290, %r341, 2;
	add.s32 	%r291, %r289, %r290;
	add.s32 	%r343, %r272, %r291;
	neg.s32 	%r342, %r71;
$L__BB0_48:
	.pragma "nounroll";
	ld.shared.f32 	%f137, [%r343];
	st.global.f32 	[%rd134], %f137;
	add.s64 	%rd134, %rd134, 4;
	add.s32 	%r343, %r343, 4;
	add.s32 	%r342, %r342, 1;
	setp.ne.s32 	%p50, %r342, 0;
	@%p50 bra 	$L__BB0_48;
$L__BB0_49:
	mul.lo.s32 	%r82, %r67, %r3;
	add.s32 	%r83, %r2, %r68;
	and.b32  	%r84, %r3, 7;
	setp.lt.u32 	%p51, %r110, 7;
	mov.b32 	%r349, 0;
	@%p51 bra 	$L__BB0_52;
	and.b32  	%r349, %r3, -8;
	neg.s32 	%r348, %r349;
	mul.lo.s32 	%r294, %r110, %r109;
	mul.lo.s32 	%r295, %r294, %r103;
	shl.b32 	%r296, %r107, 2;
	shl.b32 	%r297, %r106, 2;
	add.s32 	%r298, %r296, %r297;
	add.s32 	%r299, %r298, 8;
	shl.b32 	%r300, %r82, 2;
	mad.lo.s32 	%r301, %r295, %r299, %r300;
	add.s32 	%r303, %r301, %r272;
	add.s32 	%r347, %r303, 16;
	add.s64 	%rd36, %rd1, 16;
	mov.u32 	%r346, %r83;
$L__BB0_51:
	.pragma "nounroll";
	mul.wide.s32 	%rd105, %r346, 4;
	add.s64 	%rd106, %rd36, %rd105;
	ld.shared.f32 	%f138, [%r347+-16];
	st.global.f32 	[%rd106+-16], %f138;
	ld.shared.f32 	%f139, [%r347+-12];
	st.global.f32 	[%rd106+-12], %f139;
	ld.shared.f32 	%f140, [%r347+-8];
	st.global.f32 	[%rd106+-8], %f140;
	ld.shared.f32 	%f141, [%r347+-4];
	st.global.f32 	[%rd106+-4], %f141;
	ld.shared.f32 	%f142, [%r347];
	st.global.f32 	[%rd106], %f142;
	ld.shared.f32 	%f143, [%r347+4];
	st.global.f32 	[%rd106+4], %f143;
	ld.shared.f32 	%f144, [%r347+8];
	st.global.f32 	[%rd106+8], %f144;
	ld.shared.f32 	%f145, [%r347+12];
	st.global.f32 	[%rd106+12], %f145;
	add.s32 	%r348, %r348, 8;
	add.s32 	%r347, %r347, 32;
	add.s32 	%r346, %r346, 8;
	setp.ne.s32 	%p52, %r348, 0;
	@%p52 bra 	$L__BB0_51;
$L__BB0_52:
	setp.eq.s32 	%p53, %r84, 0;
	@%p53 bra 	$L__BB0_60;
	setp.lt.u32 	%p54, %r84, 4;
	@%p54 bra 	$L__BB0_55;
	add.s32 	%r304, %r349, %r82;
	shl.b32 	%r305, %r304, 2;
	add.s32 	%r306, %r36, %r305;
	ld.shared.f32 	%f146, [%r306];
	add.s32 	%r307, %r83, %r349;
	mul.wide.s32 	%rd107, %r307, 4;
	add.s64 	%rd108, %rd1, %rd107;
	st.global.f32 	[%rd108], %f146;
	ld.shared.f32 	%f147, [%r306+4];
	st.global.f32 	[%rd108+4], %f147;
	ld.shared.f32 	%f148, [%r306+8];
	st.global.f32 	[%rd108+8], %f148;
	ld.shared.f32 	%f149, [%r306+12];
	st.global.f32 	[%rd108+12], %f149;
	add.s32 	%r349, %r349, 4;
$L__BB0_55:
	and.b32  	%r308, %r3, 3;
	setp.eq.s32 	%p55, %r308, 0;
	@%p55 bra 	$L__BB0_60;
	setp.eq.s32 	%p56, %r308, 1;
	@%p56 bra 	$L__BB0_58;
	add.s32 	%r309, %r349, %r82;
	shl.b32 	%r310, %r309, 2;
	add.s32 	%r311, %r36, %r310;
	ld.shared.f32 	%f150, [%r311];
	add.s32 	%r312, %r83, %r349;
	mul.wide.s32 	%rd109, %r312, 4;
	add.s64 	%rd110, %rd1, %rd109;
	st.global.f32 	[%rd110], %f150;
	ld.shared.f32 	%f151, [%r311+4];
	st.global.f32 	[%rd110+4], %f151;
	add.s32 	%r349, %r349, 2;
$L__BB0_58:
	and.b32  	%r313, %r110, 1;
	setp.eq.b32 	%p57, %r313, 1;
	@%p57 bra 	$L__BB0_60;
	add.s32 	%r314, %r349, %r82;
	shl.b32 	%r315, %r314, 2;
	add.s32 	%r316, %r36, %r315;
	ld.shared.f32 	%f152, [%r316];
	add.s32 	%r317, %r83, %r349;
	mul.wide.s32 	%rd111, %r317, 4;
	add.s64 	%rd112, %rd1, %rd111;
	st.global.f32 	[%rd112], %f152;
$L__BB0_60:
	ld.param.u64 	%rd120, [_Z21agentPreprocessKerneliiiiiiPKiS0_PKfS2_PfPbS3__param_11];
	shl.b32 	%r318, %r67, 3;
	add.s32 	%r319, %r37, %r318;
	ld.shared.f32 	%f153, [%r319];
	add.s32 	%r320, %r2, %r110;
	add.s32 	%r321, %r83, %r110;
	mul.wide.s32 	%rd113, %r320, 4;
	add.s64 	%rd114, %rd31, %rd113;
	st.global.f32 	[%rd114+4], %f153;
	ld.shared.f32 	%f154, [%r319+4];
	st.global.f32 	[%rd114+8], %f154;
	ld.shared.f32 	%f155, [%r69+28];
	st.global.f32 	[%rd114+12], %f155;
	ld.shared.f32 	%f156, [%r69+32];
	st.global.f32 	[%rd114+16], %f156;
	ld.shared.f32 	%f157, [%r69+36];
	st.global.f32 	[%rd114+20], %f157;
	ld.shared.f32 	%f158, [%r69+40];
	st.global.f32 	[%rd114+24], %f158;
	shl.b32 	%r322, %r106, 2;
	add.s32 	%r323, %r69, %r322;
	ld.shared.f32 	%f159, [%r323+-4];
	setp.neu.f32 	%p58, %f159, 0f00000000;
	selp.u16 	%rs1, 1, 0, %p58;
	add.s32 	%r324, %r321, %r106;
	cvt.s64.s32 	%rd115, %r324;
	cvta.to.global.u64 	%rd116, %rd120;
	add.s64 	%rd117, %rd116, %rd115;
	st.global.u8 	[%rd117], %rs1;
$L__BB0_61:
	ret;

}


// ===== COMPILED SASS (sm_100) =====

	.target	sm_100

	.elftype	@"ET_EXEC"


//--------------------- .note.nv.tkinfo           --------------------------
	.section	.note.nv.tkinfo,"",@"SHT_NOTE"
	.sectionflags	@"SHF_NOTE_NV_TKINFO"
	.tkinfo
        /*0018*/ 	.word	0x00000002
        /*0030*/ 	.string	""
        /*0030*/ 	.string	"ptxas"
        /*0030*/ 	.string	"Cuda compilation tools, release 13.0, V13.0.88"
        /*0030*/ 	.string	"Build cuda_13.0.r13.0/compiler.36424714_0"
        /*0030*/ 	.string	"-arch sm_100 -m 64 "



//--------------------- .note.nv.cuinfo           --------------------------
	.section	.note.nv.cuinfo,"",@"SHT_NOTE"
	.sectionflags	@"SHF_NOTE_NV_CUINFO"
        /*0018*/ 	.short	0x0002
        /*001a*/ 	.short	0x0064
        /*001c*/ 	.short	0x0082
	.zero		2


//--------------------- .nv.info                  --------------------------
	.section	.nv.info,"",@"SHT_CUDA_INFO"
	.align	4


	//----- nvinfo : EIATTR_REGCOUNT
	.align		4
        /*0000*/ 	.byte	0x04, 0x2f
        /*0002*/ 	.short	(.L_2 - .L_1)
	.align		4
.L_1:
        /*0004*/ 	.word	index@(_Z21agentPreprocessKerneliiiiiiPKiS0_PKfS2_PfPbS3_)
        /*0008*/ 	.word	0x00000028


	//----- nvinfo : EIATTR_FRAME_SIZE
	.align		4
.L_2:
        /*000c*/ 	.byte	0x04, 0x11
        /*000e*/ 	.short	(.L_4 - .L_3)
	.align		4
.L_3:
        /*0010*/ 	.word	index@(_Z21agentPreprocessKerneliiiiiiPKiS0_PKfS2_PfPbS3_)
        /*0014*/ 	.word	0x00000000


	//----- nvinfo : EIATTR_MIN_STACK_SIZE
	.align		4
.L_4:
        /*0018*/ 	.byte	0x04, 0x12
        /*001a*/ 	.short	(.L_6 - .L_5)
	.align		4
.L_5:
        /*001c*/ 	.word	index@(_Z21agentPreprocessKerneliiiiiiPKiS0_PKfS2_PfPbS3_)
        /*0020*/ 	.word	0x00000000
.L_6:


//--------------------- .nv.compat                --------------------------
	.section	.nv.compat,"",@"SHT_CUDA_COMPAT_INFO"
	.align	4
        /*0000*/ 	.byte	0x02, 0x09, 0x00, 0x00, 0x02, 0x02, 0x01, 0x00, 0x02, 0x05, 0x05, 0x00, 0x03, 0x07, 0x01, 0x01
        /*0010*/ 	.byte	0x02, 0x03, 0x00, 0x00, 0x02, 0x06, 0x01, 0x00, 0x04, 0x0b, 0x08, 0x00, 0x01, 0x00, 0x00, 0x00
        /*0020*/ 	.byte	0x00, 0x00, 0x00, 0x00


//--------------------- .nv.info._Z21agentPreprocessKerneliiiiiiPKiS0_PKfS2_PfPbS3_ --------------------------
	.section	.nv.info._Z21agentPreprocessKerneliiiiiiPKiS0_PKfS2_PfPbS3_,"",@"SHT_CUDA_INFO"
	.sectionflags	@""
	.align	4


	//----- nvinfo : EIATTR_CUDA_API_VERSION
	.align		4
        /*0000*/ 	.byte	0x04, 0x37
        /*0002*/ 	.short	(.L_8 - .L_7)
.L_7:
        /*0004*/ 	.word	0x00000082


	//----- nvinfo : EIATTR_KPARAM_INFO
	.align		4
.L_8:
        /*0008*/ 	.byte	0x04, 0x17
        /*000a*/ 	.short	(.L_10 - .L_9)
.L_9:
        /*000c*/ 	.word	0x00000000
        /*0010*/ 	.short	0x000c
        /*0012*/ 	.short	0x0048
        /*0014*/ 	.byte	0x00, 0xf5, 0x21, 0x00


	//----- nvinfo : EIATTR_KPARAM_INFO
	.align		4
.L_10:
        /*0018*/ 	.byte	0x04, 0x17
        /*001a*/ 	.short	(.L_12 - .L_11)
.L_11:
        /*001c*/ 	.word	0x00000000
        /*0020*/ 	.short	0x000b
        /*0022*/ 	.short	0x0040
        /*0024*/ 	.byte	0x00, 0xf5, 0x21, 0x00


	//----- nvinfo : EIATTR_KPARAM_INFO
	.align		4
.L_12:
        /*0028*/ 	.byte	0x04, 0x17
        /*002a*/ 	.short	(.L_14 - .L_13)
.L_13:
        /*002c*/ 	.word	0x00000000
        /*0030*/ 	.short	0x000a
        /*0032*/ 	.short	0x0038
        /*0034*/ 	.byte	0x00, 0xf5, 0x21, 0x00


	//----- nvinfo : EIATTR_KPARAM_INFO
	.align		4
.L_14:
        /*0038*/ 	.byte	0x04, 0x17
        /*003a*/ 	.short	(.L_16 - .L_15)
.L_15:
        /*003c*/ 	.word	0x00000000
        /*0040*/ 	.short	0x0009
        /*0042*/ 	.short	0x0030
        /*0044*/ 	.byte	0x00, 0xf5, 0x21, 0x00


	//----- nvinfo : EIATTR_KPARAM_INFO
	.align		4
.L_16:
        /*0048*/ 	.byte	0x04, 0x17
        /*004a*/ 	.short	(.L_18 - .L_17)
.L_17:
        /*004c*/ 	.word	0x00000000
        /*0050*/ 	.short	0x0008
        /*0052*/ 	.short	0x0028
        /*0054*/ 	.byte	0x00, 0xf5, 0x21, 0x00


	//----- nvinfo : EIATTR_KPARAM_INFO
	.align		4
.L_18:
        /*0058*/ 	.byte	0x04, 0x17
        /*005a*/ 	.short	(.L_20 - .L_19)
.L_19:
        /*005c*/ 	.word	0x00000000
        /*0060*/ 	.short	0x0007
        /*0062*/ 	.short	0x0020
        /*0064*/ 	.byte	0x00, 0xf5, 0x21, 0x00


	//----- nvinfo : EIATTR_KPARAM_INFO
	.align		4
.L_20:
        /*0068*/ 	.byte	0x04, 0x17
        /*006a*/ 	.short	(.L_22 - .L_21)
.L_21:
        /*006c*/ 	.word	0x00000000
        /*0070*/ 	.short	0x0006
        /*0072*/ 	.short	0x0018
        /*0074*/ 	.byte	0x00, 0xf5, 0x21, 0x00


	//----- nvinfo : EIATTR_KPARAM_INFO
	.align		4
.L_22:
        /*0078*/ 	.byte	0x04, 0x17
        /*007a*/ 	.short	(.L_24 - .L_23)
.L_23:
        /*007c*/ 	.word	0x00000000
        /*0080*/ 	.short	0x0005
        /*0082*/ 	.short	0x0014
        /*0084*/ 	.byte	0x00, 0xf0, 0x11, 0x00


	//----- nvinfo : EIATTR_KPARAM_INFO
	.align		4
.L_24:
        /*0088*/ 	.byte	0x04, 0x17
        /*008a*/ 	.short	(.L_26 - .L_25)
.L_25:
        /*008c*/ 	.word	0x00000000
        /*0090*/ 	.short	0x0004
        /*0092*/ 	.short	0x0010
        /*0094*/ 	.byte	0x00, 0xf0, 0x11, 0x00


	//----- nvinfo : EIATTR_KPARAM_INFO
	.align		4
.L_26:
        /*0098*/ 	.byte	0x04, 0x17
        /*009a*/ 	.short	(.L_28 - .L_27)
.L_27:
        /*009c*/ 	.word	0x00000000
        /*00a0*/ 	.short	0x0003
        /*00a2*/ 	.short	0x000c
        /*00a4*/ 	.byte	0x00, 0xf0, 0x11, 0x00


	//----- nvinfo : EIATTR_KPARAM_INFO
	.align		4
.L_28:
        /*00a8*/ 	.byte	0x04, 0x17
        /*00aa*/ 	.short	(.L_30 - .L_29)
.L_29:
        /*00ac*/ 	.word	0x00000000
        /*00b0*/ 	.short	0x0002
        /*00b2*/ 	.short	0x0008
        /*00b4*/ 	.byte	0x00, 0xf0, 0x11, 0x00


	//----- nvinfo : EIATTR_KPARAM_INFO
	.align		4
.L_30:
        /*00b8*/ 	.byte	0x04, 0x17
        /*00ba*/ 	.short	(.L_32 - .L_31)
.L_31:
        /*00bc*/ 	.word	0x00000000
        /*00c0*/ 	.short	0x0001
        /*00c2*/ 	.short	0x0004
        /*00c4*/ 	.byte	0x00, 0xf0, 0x11, 0x00


	//----- nvinfo : EIATTR_KPARAM_INFO
	.align		4
.L_32:
        /*00c8*/ 	.byte	0x04, 0x17
        /*00ca*/ 	.short	(.L_34 - .L_33)
.L_33:
        /*00cc*/ 	.word	0x00000000
        /*00d0*/ 	.short	0x0000
        /*00d2*/ 	.short	0x0000
        /*00d4*/ 	.byte	0x00, 0xf0, 0x11, 0x00


	//----- nvinfo : EIATTR_SPARSE_MMA_MASK
	.align		4
.L_34:
        /*00d8*/ 	.byte	0x03, 0x50
        /*00da*/ 	.short	0x0000


	//----- nvinfo : EIATTR_MAXREG_COUNT
	.align		4
        /*00dc*/ 	.byte	0x03, 0x1b
        /*00de*/ 	.short	0x00ff


	//----- nvinfo : EIATTR_NUM_BARRIERS
	.align		4
        /*00e0*/ 	.byte	0x02, 0x4c
        /*00e2*/ 	.byte	0x01
	.zero		1


	//----- nvinfo : EIATTR_MERCURY_ISA_VERSION
	.align		4
        /*00e4*/ 	.byte	0x03, 0x5f
        /*00e6*/ 	.short	0x0101


	//----- nvinfo : EIATTR_VRC_CTA_INIT_COUNT
	.align		4
        /*00e8*/ 	.byte	0x02, 0x4a
	.zero		1
	.zero		1


	//----- nvinfo : EIATTR_EXIT_INSTR_OFFSETS
	.align		4
        /*00ec*/ 	.byte	0x04, 0x1c
        /*00ee*/ 	.short	(.L_36 - .L_35)


	//   ....[0]....
.L_35:
        /*00f0*/ 	.word	0x000028a0


	//   ....[1]....
        /*00f4*/ 	.word	0x00003540


	//----- nvinfo : EIATTR_CRS_STACK_SIZE
	.align		4
.L_36:
        /*00f8*/ 	.byte	0x04, 0x1e
        /*00fa*/ 	.short	(.L_38 - .L_37)
.L_37:
        /*00fc*/ 	.word	0x00000000


	//----- nvinfo : EIATTR_CBANK_PARAM_SIZE
	.align		4
.L_38:
        /*0100*/ 	.byte	0x03, 0x19
        /*0102*/ 	.short	0x0050


	//----- nvinfo : EIATTR_PARAM_CBANK
	.align		4
        /*0104*/ 	.byte	0x04, 0x0a
        /*0106*/ 	.short	(.L_40 - .L_39)
	.align		4
.L_39:
        /*0108*/ 	.word	index@(.nv.constant0._Z21agentPreprocessKerneliiiiiiPKiS0_PKfS2_PfPbS3_)
        /*010c*/ 	.short	0x0380
        /*010e*/ 	.short	0x0050


	//----- nvinfo : EIATTR_SW_WAR
	.align		4
.L_40:
        /*0110*/ 	.byte	0x04, 0x36
        /*0112*/ 	.short	(.L_42 - .L_41)
.L_41:
        /*0114*/ 	.word	0x00000008
.L_42:


//--------------------- .nv.callgraph             --------------------------
	.section	.nv.callgraph,"",@"SHT_CUDA_CALLGRAPH"
	.align	4
	.sectionentsize	8
	.align		4
        /*0000*/ 	.word	0x00000000
	.align		4
        /*0004*/ 	.word	0xffffffff
	.align		4
        /*0008*/ 	.word	0x00000000
	.align		4
        /*000c*/ 	.word	0xfffffffe
	.align		4
        /*0010*/ 	.word	0x00000000
	.align		4
        /*0014*/ 	.word	0xfffffffd
	.align		4
        /*0018*/ 	.word	0x00000000
	.align		4
        /*001c*/ 	.word	0xfffffffc


//--------------------- .nv.constant4             --------------------------
	.section	.nv.constant4,"a",@progbits
	.align	8
	.align		8
.nv.constant4:
        /*0000*/ 	.dword	__cudart_i2opi_f


//--------------------- .text._Z21agentPreprocessKerneliiiiiiPKiS0_PKfS2_PfPbS3_ --------------------------
	.section	.text._Z21agentPreprocessKerneliiiiiiPKiS0_PKfS2_PfPbS3_,"ax",@progbits
	.align	128
        .global         _Z21agentPreprocessKerneliiiiiiPKiS0_PKfS2_PfPbS3_
        .type           _Z21agentPreprocessKerneliiiiiiPKiS0_PKfS2_PfPbS3_,@function
        .size           _Z21agentPreprocessKerneliiiiiiPKiS0_PKfS2_PfPbS3_,(.L_x_36 - _Z21agentPreprocessKerneliiiiiiPKiS0_PKfS2_PfPbS3_)
        .other          _Z21agentPreprocessKerneliiiiiiPKiS0_PKfS2_PfPbS3_,@"STO_CUDA_ENTRY STV_DEFAULT"
_Z21agentPreprocessKerneliiiiiiPKiS0_PKfS2_PfPbS3_:
.text._Z21agentPreprocessKerneliiiiiiPKiS0_PKfS2_PfPbS3_:
[----:B------:R-:W-:Y:S01]  /*0000*/  LDC R1, c[0x0][0x37c] ;  /* 0x0000df00ff017b82 */ /* 0x000fe20000000800 */
[----:B------:R-:W0:Y:S07]  /*0010*/  S2R R0, SR_TID.Y ;  /* 0x0000000000007919 */ /* 0x000e2e0000002200 */
[----:B------:R-:W1:Y:S01]  /*0020*/  LDC R26, c[0x0][0x360] ;  /* 0x0000d800ff1a7b82 */ /* 0x000e620000000800 */
[----:B------:R-:W2:Y:S01]  /*0030*/  LDCU.128 UR8, c[0x0][0x380] ;  /* 0x00007000ff0877ac */ /* 0x000ea20008000c00 */
[----:B------:R-:W-:Y:S01]  /*0040*/  BSSY.RECONVERGENT B0, `(.L_x_0) ;  /* 0x0000157000007945 */ /* 0x000fe20003800200 */
[----:B------:R-:W1:Y:S01]  /*0050*/  S2R R3, SR_TID.X ;  /* 0x0000000000037919 */ /* 0x000e620000002100 */
[----:B------:R-:W3:Y:S01]  /*0060*/  LDCU UR17, c[0x0][0x390] ;  /* 0x00007200ff1177ac */ /* 0x000ee20008000800 */
[----:B------:R-:W4:Y:S03]  /*0070*/  S2R R2, SR_TID.Z ;  /* 0x0000000000027919 */ /* 0x000f260000002300 */
[----:B------:R-:W0:Y:S01]  /*0080*/  S2UR UR5, SR_CTAID.Y ;  /* 0x00000000000579c3 */ /* 0x000e220000002600 */
[----:B------:R-:W0:Y:S07]  /*0090*/  LDCU.64 UR12, c[0x0][0x358] ;  /* 0x00006b00ff0c77ac */ /* 0x000e2e0008000a00 */
[----:B------:R-:W0:Y:S01]  /*00a0*/  LDC R27, c[0x0][0x364] ;  /* 0x0000d900ff1b7b82 */ /* 0x000e220000000800 */
[----:B---3--:R-:W-:-:S07]  /*00b0*/  UIADD3 UR16, UPT, UPT, UR17, 0x2, URZ ;  /* 0x0000000211107890 */ /* 0x008fce000fffe0ff */
[----:B------:R-:W1:Y:S08]  /*00c0*/  S2UR UR4, SR_CTAID.X ;  /* 0x00000000000479c3 */ /* 0x000e700000002500 */
[----:B------:R-:W4:Y:S08]  /*00d0*/  S2UR UR6, SR_CTAID.Z ;  /* 0x00000000000679c3 */ /* 0x000f300000002700 */
[----:B------:R-:W4:Y:S01]  /*00e0*/  LDC R25, c[0x0][0x368] ;  /* 0x0000da00ff197b82 */ /* 0x000f220000000800 */
[----:B0-----:R-:W-:-:S05]  /*00f0*/  IMAD R27, R27, UR5, R0 ;  /* 0x000000051b1b7c24 */ /* 0x001fca000f8e0200 */
[----:B--2---:R-:W-:Y:S01]  /*0100*/  ISETP.GE.AND P0, PT, R27, UR9, PT ;  /* 0x000000091b007c0c */ /* 0x004fe2000bf06270 */
[----:B-1----:R-:W-:-:S05]  /*0110*/  IMAD R26, R26, UR4, R3 ;  /* 0x000000041a1a7c24 */ /* 0x002fca000f8e0203 */
[----:B------:R-:W-:Y:S01]  /*0120*/  ISETP.LT.AND P0, PT, R26, UR8, !P0 ;  /* 0x000000081a007c0c */ /* 0x000fe2000c701270 */
[----:B----4-:R-:W-:-:S05]  /*0130*/  IMAD R25, R25, UR6, R2 ;  /* 0x0000000619197c24 */ /* 0x010fca000f8e0202 */
[----:B------:R-:W-:-:S04]  /*0140*/  ISETP.LT.AND P1, PT, R25, UR10, P0 ;  /* 0x0000000a19007c0c */ /* 0x000fc80008721270 */
[----:B------:R-:W-:-:S09]  /*0150*/  P2R R28, PR, RZ, 0x2 ;  /* 0x00000002ff1c7803 */ /* 0x000fd20000000000 */
[----:B------:R-:W-:Y:S05]  /*0160*/  @!P1 BRA `(.L_x_1) ;  /* 0x0000001400109947 */ /* 0x000fea0003800000 */
[----:B------:R-:W0:Y:S08]  /*0170*/  LDC.64 R6, c[0x0][0x398] ;  /* 0x0000e600ff067b82 */ /* 0x000e300000000a00 */
[----:B------:R-:W1:Y:S01]  /*0180*/  LDC.64 R4, c[0x0][0x3b0] ;  /* 0x0000ec00ff047b82 */ /* 0x000e620000000a00 */
[----:B0-----:R-:W-:-:S05]  /*0190*/  IMAD.WIDE R6, R26, 0x4, R6 ;  /* 0x000000041a067825 */ /* 0x001fca00078e0206 */
[----:B------:R-:W2:Y:S01]  /*01a0*/  LDG.E R24, desc[UR12][R6.64] ;  /* 0x0000000c06187981 */ /* 0x000ea2000c1e1900 */
[----:B------:R-:W-:-:S04]  /*01b0*/  IMAD.U32 R3, RZ, RZ, UR10 ;  /* 0x0000000aff037e24 */ /* 0x000fc8000f8e00ff */
[----:B--2---:R-:W-:-:S04]  /*01c0*/  IMAD R0, R24, R3, UR10 ;  /* 0x0000000a18007e24 */ /* 0x004fc8000f8e0203 */
[----:B------:R-:W-:-:S04]  /*01d0*/  VIADD R0, R0, 0xffffffff ;  /* 0xffffffff00007836 */ /* 0x000fc80000000000 */
[----:B------:R-:W-:-:S04]  /*01e0*/  IMAD R3, R0, UR11, RZ ;  /* 0x0000000b00037c24 */ /* 0x000fc8000f8e02ff */
[----:B-1----:R-:W-:-:S05]  /*01f0*/  IMAD.WIDE R2, R3, 0x4, R4 ;  /* 0x0000000403027825 */ /* 0x002fca00078e0204 */
[----:B------:R-:W2:Y:S01]  /*0200*/  LDG.E R23, desc[UR12][R2.64+0x18] ;  /* 0x0000180c02177981 */ /* 0x000ea2000c1e1900 */
[----:B------:R-:W-:-:S03]  /*0210*/  IMAD R0, R27, UR10, R25 ;  /* 0x0000000a1b007c24 */ /* 0x000fc6000f8e0219 */
[----:B------:R0:W5:Y:S01]  /*0220*/  LDG.E R8, desc[UR12][R2.64] ;  /* 0x0000000c02087981 */ /* 0x000162000c1e1900 */
[----:B------:R-:W-:-:S03]  /*0230*/  IMAD R9, R0, UR11, RZ ;  /* 0x0000000b00097c24 */ /* 0x000fc6000f8e02ff */
[----:B------:R0:W5:Y:S01]  /*0240*/  LDG.E R7, desc[UR12][R2.64+0x4] ;  /* 0x0000040c02077981 */ /* 0x000162000c1e1900 */
[----:B------:R-:W-:-:S05]  /*0250*/  IMAD.WIDE R4, R9, 0x4, R4 ;  /* 0x0000000409047825 */ /* 0x000fca00078e0204 */
[----:B------:R0:W5:Y:S04]  /*0260*/  LDG.E R22, desc[UR12][R4.64] ;  /* 0x0000000c04167981 */ /* 0x000168000c1e1900 */
        /* <DEDUP_REMOVED lines=10> */
[----:B------:R0:W5:Y:S01]  /*0310*/  LDG.E R9, desc[UR12][R4.64+0x2c] ;  /* 0x00002c0c04097981 */ /* 0x000162000c1e1900 */
[----:B------:R-:W-:Y:S01]  /*0320*/  BSSY.RECONVERGENT B1, `(.L_x_2) ;  /* 0x000006b000017945 */ /* 0x000fe20003800200 */
[----:B--2---:R-:W-:-:S06]  /*0330*/  FMUL R30, R23, 0.63661974668502807617 ;  /* 0x3f22f983171e7820 */ /* 0x004fcc0000400000 */
[----:B------:R-:W1:Y:S01]  /*0340*/  F2I.NTZ R30, R30 ;  /* 0x0000001e001e7305 */ /* 0x000e620000203100 */
[----:B------:R-:W-:Y:S02]  /*0350*/  FSETP.GE.AND P0, PT, |R23|, 105615, PT ;  /* 0x47ce47801700780b */ /* 0x000fe40003f06200 */
[----:B-1----:R-:W-:-:S05]  /*0360*/  I2FP.F32.S32 R0, R30 ;  /* 0x0000001e00007245 */ /* 0x002fca0000201400 */
[----:B------:R-:W-:-:S04]  /*0370*/  FFMA R19, R0, -1.5707962512969970703, R23 ;  /* 0xbfc90fda00137823 */ /* 0x000fc80000000017 */
[----:B------:R-:W-:-:S04]  /*0380*/  FFMA R19, R0, -7.5497894158615963534e-08, R19 ;  /* 0xb3a2216800137823 */ /* 0x000fc80000000013 */
[----:B------:R-:W-:Y:S01]  /*0390*/  FFMA R31, R0, -5.3903029534742383927e-15, R19 ;  /* 0xa7c234c5001f7823 */ /* 0x000fe20000000013 */
[----:B------:R-:W-:Y:S01]  /*03a0*/  IMAD.MOV.U32 R32, RZ, RZ, R30 ;  /* 0x000000ffff207224 */ /* 0x000fe200078e001e */
[----:B------:R-:W-:Y:S02]  /*03b0*/  P2R R0, PR, RZ, 0x1 ;  /* 0x00000001ff007803 */ /* 0x000fe40000000000 */
[----:B------:R-:W-:Y:S01]  /*03c0*/  IMAD.MOV.U32 R19, RZ, RZ, R31 ;  /* 0x000000ffff137224 */ /* 0x000fe200078e001f */
[----:B0-----:R-:W-:Y:S06]  /*03d0*/  @!P0 BRA `(.L_x_3) ;  /* 0x00000004007c8947 */ /* 0x001fec0003800000 */
[----:B------:R-:W-:-:S13]  /*03e0*/  FSETP.NEU.AND P0, PT, |R23|, +INF , PT ;  /* 0x7f8000001700780b */ /* 0x000fda0003f0d200 */
[----:B------:R-:W-:Y:S01]  /*03f0*/  @!P0 FMUL R19, RZ, R23 ;  /* 0x00000017ff138220 */ /* 0x000fe20000400000 */
[----:B------:R-:W-:Y:S01]  /*0400*/  @!P0 MOV R30, RZ ;  /* 0x000000ff001e8202 */ /* 0x000fe20000000f00 */
[----:B------:R-:W-:Y:S06]  /*0410*/  @!P0 BRA `(.L_x_3) ;  /* 0x00000004006c8947 */ /* 0x000fec0003800000 */
[----:B------:R-:W-:Y:S01]  /*0420*/  IMAD.SHL.U32 R0, R23, 0x100, RZ ;  /* 0x0000010017007824 */ /* 0x000fe200078e00ff */
[----:B------:R-:W0:Y:S01]  /*0430*/  LDCU.64 UR6, c[0x4][URZ] ;  /* 0x01000000ff0677ac */ /* 0x000e220008000a00 */
[----:B------:R-:W-:Y:S02]  /*0440*/  IMAD.MOV.U32 R33, RZ, RZ, RZ ;  /* 0x000000ffff217224 */ /* 0x000fe400078e00ff */
[----:B------:R-:W-:Y:S01]  /*0450*/  IMAD.MOV.U32 R30, RZ, RZ, RZ ;  /* 0x000000ffff1e7224 */ /* 0x000fe200078e00ff */
[----:B------:R-:W-:Y:S01]  /*0460*/  LOP3.LUT R29, R0, 0x80000000, RZ, 0xfc, !PT ;  /* 0x80000000001d7812 */ /* 0x000fe200078efcff */
[----:B------:R-:W-:Y:S01]  /*0470*/  UMOV UR5, URZ ;  /* 0x000000ff00057c82 */ /* 0x000fe20008000000 */
[----:B------:R-:W-:-:S05]  /*0480*/  UMOV UR4, URZ ;  /* 0x000000ff00047c82 */ /* 0x000fca0008000000 */
.L_x_4:
[----:B0-----:R-:W-:Y:S01]  /*0490*/  IMAD.U32 R18, RZ, RZ, UR6 ;  /* 0x00000006ff127e24 */ /* 0x001fe2000f8e00ff */
[----:B------:R-:W-:-:S05]  /*04a0*/  MOV R19, UR7 ;  /* 0x0000000700137c02 */ /* 0x000fca0008000f00 */
[----:B------:R-:W2:Y:S01]  /*04b0*/  LDG.E.CONSTANT R18, desc[UR12][R18.64] ;  /* 0x0000000c12127981 */ /* 0x000ea2000c1e9900 */
[C---:B------:R-:W-:Y:S01]  /*04c0*/  ISETP.EQ.AND P4, PT, R30.reuse, RZ, PT ;  /* 0x000000ff1e00720c */ /* 0x040fe20003f82270 */
[----:B------:R-:W-:Y:S01]  /*04d0*/  UIADD3 UR4, UPT, UPT, UR4, 0x1, URZ ;  /* 0x0000000104047890 */ /* 0x000fe2000fffe0ff */
[C---:B------:R-:W-:Y:S01]  /*04e0*/  ISETP.EQ.AND P3, PT, R30.reuse, 0x4, PT ;  /* 0x000000041e00780c */ /* 0x040fe20003f62270 */
[----:B------:R-:W-:Y:S01]  /*04f0*/  UIADD3 UR6, UP1, UPT, UR6, 0x4, URZ ;  /* 0x0000000406067890 */ /* 0x000fe2000ff3e0ff */
[C---:B------:R-:W-:Y:S01]  /*0500*/  ISETP.EQ.AND P2, PT, R30.reuse, 0x8, PT ;  /* 0x000000081e00780c */ /* 0x040fe20003f42270 */
[----:B------:R-:W-:Y:S01]  /*0510*/  UISETP.NE.AND UP0, UPT, UR4, 0x6, UPT ;  /* 0x000000060400788c */ /* 0x000fe2000bf05270 */
[----:B------:R-:W-:Y:S01]  /*0520*/  ISETP.EQ.AND P1, PT, R30, 0xc, PT ;  /* 0x0000000c1e00780c */ /* 0x000fe20003f22270 */
[----:B------:R-:W-:Y:S01]  /*0530*/  UIADD3.X UR7, UPT, UPT, URZ, UR7, URZ, UP1, !UPT ;  /* 0x00000007ff077290 */ /* 0x000fe20008ffe4ff */
[----:B--2---:R-:W-:-:S03]  /*0540*/  IMAD.WIDE.U32 R34, R18, R29, RZ ;  /* 0x0000001d12227225 */ /* 0x004fc600078e00ff */
[----:B------:R-:W-:-:S04]  /*0550*/  IADD3 R34, P0, PT, R34, R33, RZ ;  /* 0x0000002122227210 */ /* 0x000fc80007f1e0ff */
[----:B------:R-:W-:Y:S01]  /*0560*/  IADD3.X R33, PT, PT, R35, UR5, RZ, P0, !PT ;  /* 0x0000000523217c10 */ /* 0x000fe200087fe4ff */
[--C-:B------:R-:W-:Y:S01]  /*0570*/  @P4 IMAD.MOV.U32 R6, RZ, RZ, R34.reuse ;  /* 0x000000ffff064224 */ /* 0x100fe200078e0022 */
[C---:B------:R-:W-:Y:S01]  /*0580*/  ISETP.EQ.AND P0, PT, R30.reuse, 0x10, PT ;  /* 0x000000101e00780c */ /* 0x040fe20003f02270 */
[--C-:B------:R-:W-:Y:S01]  /*0590*/  @P3 IMAD.MOV.U32 R5, RZ, RZ, R34.reuse ;  /* 0x000000ffff053224 */ /* 0x100fe200078e0022 */
[C---:B------:R-:W-:Y:S01]  /*05a0*/  ISETP.EQ.AND P4, PT, R30.reuse, 0x14, PT ;  /* 0x000000141e00780c */ /* 0x040fe20003f82270 */
[--C-:B------:R-:W-:Y:S02]  /*05b0*/  @P2 IMAD.MOV.U32 R4, RZ, RZ, R34.reuse ;  /* 0x000000ffff042224 */ /* 0x100fe400078e0022 */
[----:B------:R-:W-:Y:S02]  /*05c0*/  @P1 IMAD.MOV.U32 R3, RZ, RZ, R34 ;  /* 0x000000ffff031224 */ /* 0x000fe400078e0022 */
[----:B------:R-:W-:-:S06]  /*05d0*/  VIADD R30, R30, 0x4 ;  /* 0x000000041e1e7836 */ /* 0x000fcc0000000000 */
[----:B------:R-:W-:Y:S02]  /*05e0*/  @P0 MOV R2, R34 ;  /* 0x0000002200020202 */ /* 0x000fe40000000f00 */
[----:B------:R-:W-:Y:S01]  /*05f0*/  @P4 IMAD.MOV.U32 R0, RZ, RZ, R34 ;  /* 0x000000ffff004224 */ /* 0x000fe200078e0022 */
[----:B------:R-:W-:Y:S06]  /*0600*/  BRA.U UP0, `(.L_x_4) ;  /* 0xfffffffd00a07547 */ /* 0x000fec000b83ffff */
[----:B------:R-:W-:Y:S01]  /*0610*/  SHF.R.U32.HI R18, RZ, 0x17, R23 ;  /* 0x00000017ff127819 */ /* 0x000fe20000011617 */
[----:B------:R-:W-:Y:S03]  /*0620*/  BSSY.RECONVERGENT B2, `(.L_x_5) ;  /* 0x0000028000027945 */ /* 0x000fe60003800200 */
[C---:B------:R-:W-:Y:S02]  /*0630*/  LOP3.LUT R19, R18.reuse, 0xe0, RZ, 0xc0, !PT ;  /* 0x000000e012137812 */ /* 0x040fe400078ec0ff */
[----:B------:R-:W-:-:S03]  /*0640*/  LOP3.LUT P6, RZ, R18, 0x1f, RZ, 0xc0, !PT ;  /* 0x0000001f12ff7812 */ /* 0x000fc600078cc0ff */
[----:B------:R-:W-:-:S05]  /*0650*/  VIADD R19, R19, 0xffffff80 ;  /* 0xffffff8013137836 */ /* 0x000fca0000000000 */
[----:B------:R-:W-:-:S05]  /*0660*/  SHF.R.U32.HI R19, RZ, 0x5, R19 ;  /* 0x00000005ff137819 */ /* 0x000fca0000011613 */
[----:B------:R-:W-:-:S05]  /*0670*/  IMAD.U32 R34, R19, -0x4, RZ ;  /* 0xfffffffc13227824 */ /* 0x000fca00078e00ff */
[C---:B------:R-:W-:Y:S02]  /*0680*/  ISETP.EQ.AND P2, PT, R34.reuse, -0x18, PT ;  /* 0xffffffe82200780c */ /* 0x040fe40003f42270 */
[C---:B------:R-:W-:Y:S02]  /*0690*/  ISETP.EQ.AND P3, PT, R34.reuse, -0x14, PT ;  /* 0xffffffec2200780c */ /* 0x040fe40003f62270 */
[C---:B------:R-:W-:Y:S02]  /*06a0*/  ISETP.EQ.AND P0, PT, R34.reuse, -0x10, PT ;  /* 0xfffffff02200780c */ /* 0x040fe40003f02270 */
[C---:B------:R-:W-:Y:S02]  /*06b0*/  ISETP.EQ.AND P1, PT, R34.reuse, -0xc, PT ;  /* 0xfffffff42200780c */ /* 0x040fe40003f22270 */
[C---:B------:R-:W-:Y:S02]  /*06c0*/  ISETP.EQ.AND P4, PT, R34.reuse, RZ, PT ;  /* 0x000000ff2200720c */ /* 0x040fe40003f82270 */
[----:B------:R-:W-:-:S03]  /*06d0*/  ISETP.EQ.AND P5, PT, R34, 0x4, PT ;  /* 0x000000042200780c */ /* 0x000fc60003fa2270 */
[----:B------:R-:W-:Y:S02]  /*06e0*/  @P2 MOV R29, R6 ;  /* 0x00000006001d2202 */ /* 0x000fe40000000f00 */
[C---:B------:R-:W-:Y:S01]  /*06f0*/  ISETP.EQ.AND P2, PT, R34.reuse, -0x8, PT ;  /* 0xfffffff82200780c */ /* 0x040fe20003f42270 */
[----:B------:R-:W-:Y:S02]  /*0700*/  @P3 IMAD.MOV.U32 R19, RZ, RZ, R6 ;  /* 0x000000ffff133224 */ /* 0x000fe400078e0006 */
[--C-:B------:R-:W-:Y:S01]  /*0710*/  @P3 IMAD.MOV.U32 R29, RZ, RZ, R5.reuse ;  /* 0x000000ffff1d3224 */ /* 0x100fe200078e0005 */
[----:B------:R-:W-:Y:S01]  /*0720*/  ISETP.EQ.AND P3, PT, R34, -0x4, PT ;  /* 0xfffffffc2200780c */ /* 0x000fe20003f62270 */
[----:B------:R-:W-:Y:S01]  /*0730*/  @P0 IMAD.MOV.U32 R19, RZ, RZ, R5 ;  /* 0x000000ffff130224 */ /* 0x000fe200078e0005 */
[----:B------:R-:W-:Y:S01]  /*0740*/  @P1 MOV R19, R4 ;  /* 0x0000000400131202 */ /* 0x000fe20000000f00 */
[----:B------:R-:W-:Y:S02]  /*0750*/  @P0 IMAD.MOV.U32 R29, RZ, RZ, R4 ;  /* 0x000000ffff1d0224 */ /* 0x000fe400078e0004 */
[----:B------:R-:W-:-:S04]  /*0760*/  @P1 IMAD.MOV.U32 R29, RZ, RZ, R3 ;  /* 0x000000ffff1d1224 */ /* 0x000fc800078e0003 */
[----:B------:R-:W-:Y:S02]  /*0770*/  @P2 IMAD.MOV.U32 R19, RZ, RZ, R3 ;  /* 0x000000ffff132224 */ /* 0x000fe400078e0003 */
[--C-:B------:R-:W-:Y:S02]  /*0780*/  @P2 IMAD.MOV.U32 R29, RZ, RZ, R2.reuse ;  /* 0x000000ffff1d2224 */ /* 0x100fe400078e0002 */
[----:B------:R-:W-:Y:S01]  /*0790*/  @P3 IMAD.MOV.U32 R19, RZ, RZ, R2 ;  /* 0x000000ffff133224 */ /* 0x000fe200078e0002 */
[----:B------:R-:W-:Y:S01]  /*07a0*/  @P3 MOV R29, R0 ;  /* 0x00000000001d3202 */ /* 0x000fe20000000f00 */
[----:B------:R-:W-:Y:S02]  /*07b0*/  @P4 IMAD.MOV.U32 R19, RZ, RZ, R0 ;  /* 0x000000ffff134224 */ /* 0x000fe400078e0000 */
[--C-:B------:R-:W-:Y:S02]  /*07c0*/  @P4 IMAD.MOV.U32 R29, RZ, RZ, R33.reuse ;  /* 0x000000ffff1d4224 */ /* 0x100fe400078e0021 */
[----:B------:R-:W-:Y:S01]  /*07d0*/  @P5 IMAD.MOV.U32 R19, RZ, RZ, R33 ;  /* 0x000000ffff135224 */ /* 0x000fe200078e0021 */
[----:B------:R-:W-:Y:S06]  /*07e0*/  @!P6 BRA `(.L_x_6) ;  /* 0x00000000002ce947 */ /* 0x000fec0003800000 */
[----:B------:R-:W-:Y:S01]  /*07f0*/  @P0 IMAD.MOV.U32 R30, RZ, RZ, R6 ;  /* 0x000000ffff1e0224 */ /* 0x000fe200078e0006 */
[----:B------:R-:W-:Y:S02]  /*0800*/  ISETP.EQ.AND P0, PT, R34, 0x8, PT ;  /* 0x000000082200780c */ /* 0x000fe40003f02270 */
[----:B------:R-:W-:Y:S01]  /*0810*/  @P1 MOV R30, R5 ;  /* 0x00000005001e1202 */ /* 0x000fe20000000f00 */
[----:B------:R-:W-:Y:S01]  /*0820*/  @P2 IMAD.MOV.U32 R30, RZ, RZ, R4 ;  /* 0x000000ffff1e2224 */ /* 0x000fe200078e0004 */
[----:B------:R-:W-:Y:S01]  /*0830*/  LOP3.LUT R18, R18, 0x1f, RZ, 0xc0, !PT ;  /* 0x0000001f12127812 */ /* 0x000fe200078ec0ff */
[----:B------:R-:W-:Y:S02]  /*0840*/  @P3 IMAD.MOV.U32 R30, RZ, RZ, R3 ;  /* 0x000000ffff1e3224 */ /* 0x000fe400078e0003 */
[----:B------:R-:W-:Y:S01]  /*0850*/  @P4 IMAD.MOV.U32 R30, RZ, RZ, R2 ;  /* 0x000000ffff1e4224 */ /* 0x000fe200078e0002 */
[----:B------:R-:W-:Y:S01]  /*0860*/  SHF.L.W.U32.HI R29, R19, R18, R29 ;  /* 0x00000012131d7219 */ /* 0x000fe20000010e1d */
[----:B------:R-:W-:-:S04]  /*0870*/  @P5 IMAD.MOV.U32 R30, RZ, RZ, R0 ;  /* 0x000000ffff1e5224 */ /* 0x000fc800078e0000 */
[----:B------:R-:W-:-:S04]  /*0880*/  @P0 MOV R30, R33 ;  /* 0x00000021001e0202 */ /* 0x000fc80000000f00 */
[----:B------:R-:W-:-:S07]  /*0890*/  SHF.L.W.U32.HI R19, R30, R18, R19 ;  /* 0x000000121e137219 */ /* 0x000fce0000010e13 */
.L_x_6:
[----:B------:R-:W-:Y:S05]  /*08a0*/  BSYNC.RECONVERGENT B2 ;  /* 0x0000000000027941 */ /* 0x000fea0003800200 */
.L_x_5:
[C---:B------:R-:W-:Y:S01]  /*08b0*/  SHF.L.W.U32.HI R30, R19.reuse, 0x2, R29 ;  /* 0x00000002131e7819 */ /* 0x040fe20000010e1d */
[----:B------:R-:W-:Y:S01]  /*08c0*/  IMAD.SHL.U32 R19, R19, 0x4, RZ ;  /* 0x0000000413137824 */ /* 0x000fe200078e00ff */
[----:B------:R-:W-:Y:S01]  /*08d0*/  UMOV UR4, 0x54442d19 ;  /* 0x54442d1900047882 */ /* 0x000fe20000000000 */
[----:B------:R-:W-:Y:S01]  /*08e0*/  UMOV UR5, 0x3bf921fb ;  /* 0x3bf921fb00057882 */ /* 0x000fe20000000000 */
[----:B------:R-:W-:Y:S02]  /*08f0*/  SHF.R.S32.HI R33, RZ, 0x1f, R30 ;  /* 0x0000001fff217819 */ /* 0x000fe4000001141e */
[----:B------:R-:W-:Y:S02]  /*0900*/  ISETP.GE.AND P0, PT, R23, RZ, PT ;  /* 0x000000ff1700720c */ /* 0x000fe40003f06270 */
[C---:B------:R-:W-:Y:S02]  /*0910*/  LOP3.LUT R18, R33.reuse, R19, RZ, 0x3c, !PT ;  /* 0x0000001321127212 */ /* 0x040fe400078e3cff */
[----:B------:R-:W-:-:S02]  /*0920*/  LOP3.LUT R19, R33, R30, RZ, 0x3c, !PT ;  /* 0x0000001e21137212 */ /* 0x000fc400078e3cff */
[----:B------:R-:W-:Y:S02]  /*0930*/  SHF.R.U32.HI R29, RZ, 0x1e, R29 ;  /* 0x0000001eff1d7819 */ /* 0x000fe4000001161d */
[C---:B------:R-:W-:Y:S02]  /*0940*/  LOP3.LUT R33, R30.reuse, R23, RZ, 0x3c, !PT ;  /* 0x000000171e217212 */ /* 0x040fe400078e3cff */
[----:B------:R-:W0:Y:S01]  /*0950*/  I2F.F64.S64 R18, R18 ;  /* 0x0000001200127312 */ /* 0x000e220000301c00 */
[----:B------:R-:W-:Y:S02]  /*0960*/  LEA.HI R30, R30, R29, RZ, 0x1 ;  /* 0x0000001d1e1e7211 */ /* 0x000fe400078f08ff */
[----:B------:R-:W-:-:S03]  /*0970*/  ISETP.GE.AND P1, PT, R33, RZ, PT ;  /* 0x000000ff2100720c */ /* 0x000fc60003f26270 */
[----:B------:R-:W-:-:S04]  /*0980*/  IMAD.MOV R29, RZ, RZ, -R30 ;  /* 0x000000ffff1d7224 */ /* 0x000fc800078e0a1e */
[----:B------:R-:W-:Y:S01]  /*0990*/  @!P0 IMAD.MOV.U32 R30, RZ, RZ, R29 ;  /* 0x000000ffff1e8224 */ /* 0x000fe200078e001d */
[----:B0-----:R-:W-:-:S10]  /*09a0*/  DMUL R34, R18, UR4 ;  /* 0x0000000412227c28 */ /* 0x001fd40008000000 */
[----:B------:R-:W0:Y:S02]  /*09b0*/  F2F.F32.F64 R34, R34 ;  /* 0x0000002200227310 */ /* 0x000e240000301000 */
[----:B0-----:R-:W-:-:S07]  /*09c0*/  FSEL R19, -R34, R34, !P1 ;  /* 0x0000002222137208 */ /* 0x001fce0004800100 */
.L_x_3:
[----:B------:R-:W-:Y:S05]  /*09d0*/  BSYNC.RECONVERGENT B1 ;  /* 0x0000000000017941 */ /* 0x000fea0003800200 */
.L_x_2:
[C---:B------:R-:W-:Y:S01]  /*09e0*/  LOP3.LUT R33, R30.reuse, 0x1, RZ, 0xc0, !PT ;  /* 0x000000011e217812 */ /* 0x040fe200078ec0ff */
[----:B------:R-:W-:Y:S02]  /*09f0*/  IMAD.MOV.U32 R29, RZ, RZ, 0x37cbac00 ;  /* 0x37cbac00ff1d7424 */ /* 0x000fe400078e00ff */
[----:B------:R-:W-:Y:S01]  /*0a00*/  FMUL R18, R19, R19 ;  /* 0x0000001313127220 */ /* 0x000fe20000400000 */
[----:B------:R-:W-:Y:S01]  /*0a10*/  MOV R35, 0x3c0885e4 ;  /* 0x3c0885e400237802 */ /* 0x000fe20000000f00 */
[----:B------:R-:W-:Y:S01]  /*0a20*/  VIADD R30, R30, 0x1 ;  /* 0x000000011e1e7836 */ /* 0x000fe20000000000 */
[----:B------:R-:W-:Y:S01]  /*0a30*/  ISETP.NE.U32.AND P0, PT, R33, 0x1, PT ;  /* 0x000000012100780c */ /* 0x000fe20003f05070 */
[----:B------:R-:W-:Y:S01]  /*0a40*/  FFMA R33, R18, R29, -0.0013887860113754868507 ;  /* 0xbab607ed12217423 */ /* 0x000fe2000000001d */
[----:B------:R-:W-:Y:S01]  /*0a50*/  FSETP.GE.AND P2, PT, |R23|, 105615, PT ;  /* 0x47ce47801700780b */ /* 0x000fe20003f46200 */
[----:B------:R-:W-:Y:S01]  /*0a60*/  BSSY.RECONVERGENT B1, `(.L_x_7) ;  /* 0x000006b000017945 */ /* 0x000fe20003800200 */
[----:B------:R-:W-:-:S02]  /*0a70*/  FSEL R35, R35, 0.041666727513074874878, !P0 ;  /* 0x3d2aaabb23237808 */ /* 0x000fc40004000000 */
[----:B------:R-:W-:Y:S02]  /*0a80*/  FSEL R33, R33, -0.00019574658654164522886, P0 ;  /* 0xb94d415321217808 */ /* 0x000fe40000000000 */
[----:B------:R-:W-:Y:S02]  /*0a90*/  LOP3.LUT P1, RZ, R30, 0x2, RZ, 0xc0, !PT ;  /* 0x000000021eff7812 */ /* 0x000fe4000782c0ff */
[----:B------:R-:W-:Y:S01]  /*0aa0*/  FSEL R30, R19, 1, !P0 ;  /* 0x3f800000131e7808 */ /* 0x000fe20004000000 */
[----:B------:R-:W-:Y:S01]  /*0ab0*/  FFMA R33, R18, R33, R35 ;  /* 0x0000002112217223 */ /* 0x000fe20000000023 */
[----:B------:R-:W-:-:S03]  /*0ac0*/  IMAD.MOV.U32 R35, RZ, RZ, 0x3e2aaaa8 ;  /* 0x3e2aaaa8ff237424 */ /* 0x000fc600078e00ff */
[----:B------:R-:W-:Y:S02]  /*0ad0*/  FFMA R19, R18, R30, RZ ;  /* 0x0000001e12137223 */ /* 0x000fe400000000ff */
[----:B------:R-:W-:-:S05]  /*0ae0*/  FSEL R35, -R35, -0.4999999701976776123, !P0 ;  /* 0xbeffffff23237808 */ /* 0x000fca0004000100 */
[----:B------:R-:W-:-:S04]  /*0af0*/  FFMA R33, R18, R33, R35 ;  /* 0x0000002112217223 */ /* 0x000fc80000000023 */
[----:B------:R-:W-:-:S04]  /*0b00*/  FFMA R30, R19, R33, R30 ;  /* 0x00000021131e7223 */ /* 0x000fc8000000001e */
[----:B------:R-:W-:Y:S01]  /*0b10*/  @P1 FADD R30, RZ, -R30 ;  /* 0x8000001eff1e1221 */ /* 0x000fe20000000000 */
[----:B------:R-:W-:Y:S06]  /*0b20*/  @!P2 BRA `(.L_x_8) ;  /* 0x000000040078a947 */ /* 0x000fec0003800000 */
[----:B------:R-:W-:-:S13]  /*0b30*/  FSETP.NEU.AND P0, PT, |R23|, +INF , PT ;  /* 0x7f8000001700780b */ /* 0x000fda0003f0d200 */
[----:B------:R-:W-:Y:S01]  /*0b40*/  @!P0 FMUL R31, RZ, R23 ;  /* 0x00000017ff1f8220 */ /* 0x000fe20000400000 */
[----:B------:R-:W-:Y:S01]  /*0b50*/  @!P0 IMAD.MOV.U32 R32, RZ, RZ, RZ ;  /* 0x000000ffff208224 */ /* 0x000fe200078e00ff */
[----:B------:R-:W-:Y:S06]  /*0b60*/  @!P0 BRA `(.L_x_8) ;  /* 0x0000000400688947 */ /* 0x000fec0003800000 */
[----:B------:R-:W-:Y:S01]  /*0b70*/  IMAD.SHL.U32 R18, R23, 0x100, RZ ;  /* 0x0000010017127824 */ /* 0x000fe200078e00ff */
[----:B------:R-:W-:Y:S01]  /*0b80*/  CS2R R34, SRZ ;  /* 0x0000000000227805 */ /* 0x000fe2000001ff00 */
[----:B------:R-:W0:Y:S03]  /*0b90*/  LDCU.64 UR6, c[0x4][URZ] ;  /* 0x01000000ff0677ac */ /* 0x000e260008000a00 */
[----:B------:R-:W-:Y:S01]  /*0ba0*/  LOP3.LUT R37, R18, 0x80000000, RZ, 0xfc, !PT ;  /* 0x8000000012257812 */ /* 0x000fe200078efcff */
[----:B------:R-:W-:Y:S01]  /*0bb0*/  UMOV UR5, URZ ;  /* 0x000000ff00057c82 */ /* 0x000fe20008000000 */
[----:B------:R-:W-:-:S05]  /*0bc0*/  UMOV UR4, URZ ;  /* 0x000000ff00047c82 */ /* 0x000fca0008000000 */
.L_x_9:
[----:B0-----:R-:W-:Y:S01]  /*0bd0*/  MOV R18, UR6 ;  /* 0x0000000600127c02 */ /* 0x001fe20008000f00 */
[----:B------:R-:W-:-:S05]  /*0be0*/  IMAD.U32 R19, RZ, RZ, UR7 ;  /* 0x00000007ff137e24 */ /* 0x000fca000f8e00ff */
[----:B------:R-:W2:Y:S01]  /*0bf0*/  LDG.E.CONSTANT R18, desc[UR12][R18.64] ;  /* 0x0000000c12127981 */ /* 0x000ea2000c1e9900 */
[----:B------:R-:W-:Y:S01]  /*0c00*/  UIADD3 UR4, UPT, UPT, UR4, 0x1, URZ ;  /* 0x0000000104047890 */ /* 0x000fe2000fffe0ff */
[C---:B------:R-:W-:Y:S01]  /*0c10*/  ISETP.EQ.AND P1, PT, R34.reuse, 0x4, PT ;  /* 0x000000042200780c */ /* 0x040fe20003f22270 */
[----:B------:R-:W-:Y:S01]  /*0c20*/  UIADD3 UR6, UP1, UPT, UR6, 0x4, URZ ;  /* 0x0000000406067890 */ /* 0x000fe2000ff3e0ff */
[C---:B------:R-:W-:Y:S01]  /*0c30*/  ISETP.EQ.AND P2, PT, R34.reuse, 0x8, PT ;  /* 0x000000082200780c */ /* 0x040fe20003f42270 */
[----:B------:R-:W-:Y:S01]  /*0c40*/  UISETP.NE.AND UP0, UPT, UR4, 0x6, UPT ;  /* 0x000000060400788c */ /* 0x000fe2000bf05270 */
[C---:B------:R-:W-:Y:S01]  /*0c50*/  ISETP.EQ.AND P3, PT, R34.reuse, 0xc, PT ;  /* 0x0000000c2200780c */ /* 0x040fe20003f62270 */
[----:B------:R-:W-:Y:S01]  /*0c60*/  UIADD3.X UR7, UPT, UPT, URZ, UR7, URZ, UP1, !UPT ;  /* 0x00000007ff077290 */ /* 0x000fe20008ffe4ff */
[C---:B------:R-:W-:Y:S02]  /*0c70*/  ISETP.EQ.AND P4, PT, R34.reuse, 0x10, PT ;  /* 0x000000102200780c */ /* 0x040fe40003f82270 */
[----:B------:R-:W-:Y:S01]  /*0c80*/  ISETP.EQ.AND P5, PT, R34, 0x14, PT ;  /* 0x000000142200780c */ /* 0x000fe20003fa2270 */
[----:B--2---:R-:W-:-:S03]  /*0c90*/  IMAD.WIDE.U32 R32, R18, R37, RZ ;  /* 0x0000002512207225 */ /* 0x004fc600078e00ff */
[----:B------:R-:W-:-:S04]  /*0ca0*/  IADD3 R31, P0, PT, R32, R35, RZ ;  /* 0x00000023201f7210 */ /* 0x000fc80007f1e0ff */
[----:B------:R-:W-:Y:S01]  /*0cb0*/  IADD3.X R35, PT, PT, R33, UR5, RZ, P0, !PT ;  /* 0x0000000521237c10 */ /* 0x000fe200087fe4ff */
[--C-:B------:R-:W-:Y:S01]  /*0cc0*/  @P1 IMAD.MOV.U32 R5, RZ, RZ, R31.reuse ;  /* 0x000000ffff051224 */ /* 0x100fe200078e001f */
[C---:B------:R-:W-:Y:S01]  /*0cd0*/  ISETP.EQ.AND P0, PT, R34.reuse, RZ, PT ;  /* 0x000000ff2200720c */ /* 0x040fe20003f02270 */
[--C-:B------:R-:W-:Y:S01]  /*0ce0*/  @P2 IMAD.MOV.U32 R4, RZ, RZ, R31.reuse ;  /* 0x000000ffff042224 */ /* 0x100fe200078e001f */
[----:B------:R-:W-:Y:S01]  /*0cf0*/  @P3 MOV R3, R31 ;  /* 0x0000001f00033202 */ /* 0x000fe20000000f00 */
[--C-:B------:R-:W-:Y:S02]  /*0d00*/  @P4 IMAD.MOV.U32 R2, RZ, RZ, R31.reuse ;  /* 0x000000ffff024224 */ /* 0x100fe400078e001f */
[----:B------:R-:W-:Y:S02]  /*0d10*/  @P5 IMAD.MOV.U32 R0, RZ, RZ, R31 ;  /* 0x000000ffff005224 */ /* 0x000fe400078e001f */
[----:B------:R-:W-:-:S06]  /*0d20*/  VIADD R34, R34, 0x4 ;  /* 0x0000000422227836 */ /* 0x000fcc0000000000 */
[----:B------:R-:W-:Y:S01]  /*0d30*/  @P0 IMAD.MOV.U32 R6, RZ, RZ, R31 ;  /* 0x000000ffff060224 */ /* 0x000fe200078e001f */
[----:B------:R-:W-:Y:S06]  /*0d40*/  BRA.U UP0, `(.L_x_9) ;  /* 0xfffffffd00a07547 */ /* 0x000fec000b83ffff */
[----:B------:R-:W-:Y:S01]  /*0d50*/  SHF.R.U32.HI R18, RZ, 0x17, R23 ;  /* 0x00000017ff127819 */ /* 0x000fe20000011617 */
[----:B------:R-:W-:Y:S03]  /*0d60*/  BSSY.RECONVERGENT B2, `(.L_x_10) ;  /* 0x0000028000027945 */ /* 0x000fe60003800200 */
[C---:B------:R-:W-:Y:S02]  /*0d70*/  LOP3.LUT R19, R18.reuse, 0xe0, RZ, 0xc0, !PT ;  /* 0x000000e012137812 */ /* 0x040fe400078ec0ff */
[----:B------:R-:W-:-:S03]  /*0d80*/  LOP3.LUT P6, RZ, R18, 0x1f, RZ, 0xc0, !PT ;  /* 0x0000001f12ff7812 */ /* 0x000fc600078cc0ff */
[----:B------:R-:W-:-:S05]  /*0d90*/  VIADD R19, R19, 0xffffff80 ;  /* 0xffffff8013137836 */ /* 0x000fca0000000000 */
[----:B------:R-:W-:-:S04]  /*0da0*/  SHF.R.U32.HI R19, RZ, 0x5, R19 ;  /* 0x00000005ff137819 */ /* 0x000fc80000011613 */
[----:B------:R-:W-:-:S04]  /*0db0*/  LEA R33, -R19, RZ, 0x2 ;  /* 0x000000ff13217211 */ /* 0x000fc800078e11ff */
[C---:B------:R-:W-:Y:S02]  /*0dc0*/  ISETP.EQ.AND P3, PT, R33.reuse, -0x18, PT ;  /* 0xffffffe82100780c */ /* 0x040fe40003f62270 */
[C---:B------:R-:W-:Y:S02]  /*0dd0*/  ISETP.EQ.AND P4, PT, R33.reuse, -0x14, PT ;  /* 0xffffffec2100780c */ /* 0x040fe40003f82270 */
[C---:B------:R-:W-:Y:S02]  /*0de0*/  ISETP.EQ.AND P0, PT, R33.reuse, -0x10, PT ;  /* 0xfffffff02100780c */ /* 0x040fe40003f02270 */
[C---:B------:R-:W-:Y:S02]  /*0df0*/  ISETP.EQ.AND P1, PT, R33.reuse, -0xc, PT ;  /* 0xfffffff42100780c */ /* 0x040fe40003f22270 */
[C---:B------:R-:W-:Y:S02]  /*0e00*/  ISETP.EQ.AND P2, PT, R33.reuse, -0x8, PT ;  /* 0xfffffff82100780c */ /* 0x040fe40003f42270 */
[----:B------:R-:W-:-:S03]  /*0e10*/  ISETP.EQ.AND P5, PT, R33, 0x4, PT ;  /* 0x000000042100780c */ /* 0x000fc60003fa2270 */
[--C-:B------:R-:W-:Y:S01]  /*0e20*/  @P3 IMAD.MOV.U32 R31, RZ, RZ, R6.reuse ;  /* 0x000000ffff1f3224 */ /* 0x100fe200078e0006 */
[C---:B------:R-:W-:Y:S01]  /*0e30*/  ISETP.EQ.AND P3, PT, R33.reuse, -0x4, PT ;  /* 0xfffffffc2100780c */ /* 0x040fe20003f62270 */
[----:B------:R-:W-:Y:S02]  /*0e40*/  @P4 IMAD.MOV.U32 R19, RZ, RZ, R6 ;  /* 0x000000ffff134224 */ /* 0x000fe400078e0006 */
[--C-:B------:R-:W-:Y:S01]  /*0e50*/  @P4 IMAD.MOV.U32 R31, RZ, RZ, R5.reuse ;  /* 0x000000ffff1f4224 */ /* 0x100fe200078e0005 */
[----:B------:R-:W-:Y:S01]  /*0e60*/  ISETP.EQ.AND P4, PT, R33, RZ, PT ;  /* 0x000000ff2100720c */ /* 0x000fe20003f82270 */
[----:B------:R-:W-:Y:S01]  /*0e70*/  @P0 IMAD.MOV.U32 R19, RZ, RZ, R5 ;  /* 0x000000ffff130224 */ /* 0x000fe200078e0005 */
[----:B------:R-:W-:Y:S01]  /*0e80*/  @P0 MOV R31, R4 ;  /* 0x00000004001f0202 */ /* 0x000fe20000000f00 */
[----:B------:R-:W-:Y:S02]  /*0e90*/  @P1 IMAD.MOV.U32 R19, RZ, RZ, R4 ;  /* 0x000000ffff131224 */ /* 0x000fe400078e0004 */
[----:B------:R-:W-:-:S02]  /*0ea0*/  @P1 IMAD.MOV.U32 R31, RZ, RZ, R3 ;  /* 0x000000ffff1f1224 */ /* 0x000fc400078e0003 */
[----:B------:R-:W-:Y:S02]  /*0eb0*/  @P2 IMAD.MOV.U32 R19, RZ, RZ, R3 ;  /* 0x000000ffff132224 */ /* 0x000fe400078e0003 */
[----:B------:R-:W-:Y:S01]  /*0ec0*/  @P2 IMAD.MOV.U32 R31, RZ, RZ, R2 ;  /* 0x000000ffff1f2224 */ /* 0x000fe200078e0002 */
[----:B------:R-:W-:Y:S01]  /*0ed0*/  @P3 MOV R19, R2 ;  /* 0x0000000200133202 */ /* 0x000fe20000000f00 */
[--C-:B------:R-:W-:Y:S02]  /*0ee0*/  @P3 IMAD.MOV.U32 R31, RZ, RZ, R0.reuse ;  /* 0x000000ffff1f3224 */ /* 0x100fe400078e0000 */
[----:B------:R-:W-:Y:S02]  /*0ef0*/  @P4 IMAD.MOV.U32 R19, RZ, RZ, R0 ;  /* 0x000000ffff134224 */ /* 0x000fe400078e0000 */
[--C-:B------:R-:W-:Y:S02]  /*0f00*/  @P4 IMAD.MOV.U32 R31, RZ, RZ, R35.reuse ;  /* 0x000000ffff1f4224 */ /* 0x100fe400078e0023 */
[----:B------:R-:W-:Y:S01]  /*0f10*/  @P5 IMAD.MOV.U32 R19, RZ, RZ, R35 ;  /* 0x000000ffff135224 */ /* 0x000fe200078e0023 */
[----:B------:R-:W-:Y:S06]  /*0f20*/  @!P6 BRA `(.L_x_11) ;  /* 0x00000000002ce947 */ /* 0x000fec0003800000 */
[----:B------:R-:W-:Y:S01]  /*0f30*/  @P0 MOV R32, R6 ;  /* 0x0000000600200202 */ /* 0x000fe20000000f00 */
[----:B------:R-:W-:Y:S01]  /*0f40*/  @P1 IMAD.MOV.U32 R32, RZ, RZ, R5 ;  /* 0x000000ffff201224 */ /* 0x000fe200078e0005 */
[----:B------:R-:W-:Y:S01]  /*0f50*/  ISETP.EQ.AND P0, PT, R33, 0x8, PT ;  /* 0x000000082100780c */ /* 0x000fe20003f02270 */
[----:B------:R-:W-:Y:S01]  /*0f60*/  @P2 IMAD.MOV.U32 R32, RZ, RZ, R4 ;  /* 0x000000ffff202224 */ /* 0x000fe200078e0004 */
[----:B------:R-:W-:Y:S01]  /*0f70*/  LOP3.LUT R18, R18, 0x1f, RZ, 0xc0, !PT ;  /* 0x0000001f12127812 */ /* 0x000fe200078ec0ff */
[----:B------:R-:W-:Y:S02]  /*0f80*/  @P3 IMAD.MOV.U32 R32, RZ, RZ, R3 ;  /* 0x000000ffff203224 */ /* 0x000fe400078e0003 */
[----:B------:R-:W-:Y:S01]  /*0f90*/  @P4 IMAD.MOV.U32 R32, RZ, RZ, R2 ;  /* 0x000000ffff204224 */ /* 0x000fe200078e0002 */
[----:B------:R-:W-:Y:S02]  /*0fa0*/  @P5 MOV R32, R0 ;  /* 0x0000000000205202 */ /* 0x000fe40000000f00 */
[----:B------:R-:W-:-:S05]  /*0fb0*/  SHF.L.W.U32.HI R31, R19, R18, R31 ;  /* 0x00000012131f7219 */ /* 0x000fca0000010e1f */
[----:B------:R-:W-:-:S05]  /*0fc0*/  @P0 IMAD.MOV.U32 R32, RZ, RZ, R35 ;  /* 0x000000ffff200224 */ /* 0x000fca00078e0023 */
[----:B------:R-:W-:-:S07]  /*0fd0*/  SHF.L.W.U32.HI R19, R32, R18, R19 ;  /* 0x0000001220137219 */ /* 0x000fce0000010e13 */
.L_x_11:
[----:B------:R-:W-:Y:S05]  /*0fe0*/  BSYNC.RECONVERGENT B2 ;  /* 0x0000000000027941 */ /* 0x000fea0003800200 */
.L_x_10:
        /* <DEDUP_REMOVED lines=18> */
.L_x_8:
[----:B------:R-:W-:Y:S05]  /*1110*/  BSYNC.RECONVERGENT B1 ;  /* 0x0000000000017941 */ /* 0x000fea0003800200 */
.L_x_7:
[----:B------:R-:W0:Y:S08]  /*1120*/  LDC.64 R18, c[0x0][0x3a0] ;  /* 0x0000e800ff127b82 */ /* 0x000e300000000a00 */
[----:B------:R-:W1:Y:S01]  /*1130*/  S2UR UR5, SR_CgaCtaId ;  /* 0x00000000000579c3 */ /* 0x000e620000008800 */
[----:B------:R-:W-:Y:S01]  /*1140*/  FMUL R34, R31, R31 ;  /* 0x0000001f1f227220 */ /* 0x000fe20000400000 */
[----:B------:R-:W-:Y:S01]  /*1150*/  LOP3.LUT R33, R32, 0x1, RZ, 0xc0, !PT ;  /* 0x0000000120217812 */ /* 0x000fe200078ec0ff */
[----:B------:R-:W-:Y:S01]  /*1160*/  UMOV UR4, 0x400 ;  /* 0x0000040000047882 */ /* 0x000fe20000000000 */
[----:B-----5:R-:W-:Y:S01]  /*1170*/  FADD R14, R14, -R23 ;  /* 0x800000170e0e7221 */ /* 0x020fe20000000000 */
[----:B------:R-:W-:Y:S01]  /*1180*/  LOP3.LUT P1, RZ, R32, 0x2, RZ, 0xc0, !PT ;  /* 0x0000000220ff7812 */ /* 0x000fe2000782c0ff */
[----:B------:R-:W2:Y:S01]  /*1190*/  LDCU UR6, c[0x0][0x394] ;  /* 0x00007280ff0677ac */ /* 0x000ea20008000800 */
[----:B0-----:R-:W-:-:S06]  /*11a0*/  IMAD.WIDE.U32 R18, R27, 0x4, R18 ;  /* 0x000000041b127825 */ /* 0x001fcc00078e0012 */
[----:B------:R0:W3:Y:S01]  /*11b0*/  LDG.E R18, desc[UR12][R18.64] ;  /* 0x0000000c12127981 */ /* 0x0000e2000c1e1900 */
[----:B------:R-:W-:Y:S01]  /*11c0*/  FFMA R29, R34, R29, -0.0013887860113754868507 ;  /* 0xbab607ed221d7423 */ /* 0x000fe2000000001d */
[----:B------:R-:W-:Y:S01]  /*11d0*/  ISETP.NE.U32.AND P0, PT, R33, 0x1, PT ;  /* 0x000000012100780c */ /* 0x000fe20003f05070 */
[----:B-1----:R-:W-:Y:S01]  /*11e0*/  ULEA UR5, UR5, UR4, 0x18 ;  /* 0x0000000405057291 */ /* 0x002fe2000f8ec0ff */
[----:B------:R-:W-:Y:S01]  /*11f0*/  MOV R33, 0x3d2aaabb ;  /* 0x3d2aaabb00217802 */ /* 0x000fe20000000f00 */
[----:B------:R-:W1:Y:S01]  /*1200*/  LDCU UR4, c[0x0][0x380] ;  /* 0x00007000ff0477ac */ /* 0x000e620008000800 */
[----:B------:R-:W-:Y:S01]  /*1210*/  IMAD.MOV.U32 R23, RZ, RZ, 0x3effffff ;  /* 0x3effffffff177424 */ /* 0x000fe200078e00ff */
[----:B------:R-:W-:Y:S01]  /*1220*/  FSEL R29, R29, -0.00019574658654164522886, !P0 ;  /* 0xb94d41531d1d7808 */ /* 0x000fe20004000000 */
[----:B------:R-:W-:Y:S01]  /*1230*/  IMAD R32, R27, UR10, R25 ;  /* 0x0000000a1b207c24 */ /* 0x000fe2000f8e0219 */
[----:B------:R-:W-:Y:S01]  /*1240*/  FSEL R33, R33, 0.0083327032625675201416, !P0 ;  /* 0x3c0885e421217808 */ /* 0x000fe20004000000 */
[----:B0-----:R-:W-:Y:S01]  /*1250*/  IMAD R19, R26, UR9, RZ ;  /* 0x000000091a137c24 */ /* 0x001fe2000f8e02ff */
[----:B------:R-:W-:-:S02]  /*1260*/  FSEL R23, -R23, -0.16666662693023681641, !P0 ;  /* 0xbe2aaaa817177808 */ /* 0x000fc40004000100 */
[----:B------:R-:W-:Y:S01]  /*1270*/  FSEL R31, R31, 1, P0 ;  /* 0x3f8000001f1f7808 */ /* 0x000fe20000000000 */
[----:B------:R-:W-:Y:S01]  /*1280*/  FFMA R29, R34, R29, R33 ;  /* 0x0000001d221d7223 */ /* 0x000fe20000000021 */
[----:B------:R-:W-:Y:S01]  /*1290*/  IMAD R19, R19, UR10, R32 ;  /* 0x0000000a13137c24 */ /* 0x000fe2000f8e0220 */
[----:B------:R-:W-:Y:S02]  /*12a0*/  ISETP.NE.AND P0, PT, R24, R27, PT ;  /* 0x0000001b1800720c */ /* 0x000fe40003f05270 */
[C---:B------:R-:W-:Y:S01]  /*12b0*/  FFMA R29, R34.reuse, R29, R23 ;  /* 0x0000001d221d7223 */ /* 0x040fe20000000017 */
[----:B------:R-:W-:Y:S01]  /*12c0*/  FFMA R34, R34, R31, RZ ;  /* 0x0000001f22227223 */ /* 0x000fe200000000ff */
[----:B------:R-:W-:-:S03]  /*12d0*/  IMAD R32, R19, UR11, RZ ;  /* 0x0000000b13207c24 */ /* 0x000fc6000f8e02ff */
[----:B------:R-:W-:Y:S01]  /*12e0*/  FFMA R29, R34, R29, R31 ;  /* 0x0000001d221d7223 */ /* 0x000fe2000000001f */
[----:B-1----:R-:W-:Y:S01]  /*12f0*/  UIMAD UR4, UR9, UR4, URZ ;  /* 0x00000004090472a4 */ /* 0x002fe2000f8e02ff */
[----:B------:R-:W-:Y:S02]  /*1300*/  LEA R23, R32, UR5, 0x2 ;  /* 0x0000000520177c11 */ /* 0x000fe4000f8e10ff */
[----:B------:R-:W-:Y:S01]  /*1310*/  @P1 FADD R29, RZ, -R29 ;  /* 0x8000001dff1d1221 */ /* 0x000fe20000000000 */
[----:B------:R-:W-:Y:S01]  /*1320*/  UIMAD UR4, UR4, UR10, URZ ;  /* 0x0000000a040472a4 */ /* 0x000fe2000f8e02ff */
[----:B--2---:R-:W-:Y:S01]  /*1330*/  ISETP.NE.AND P1, PT, R27, UR6, PT ;  /* 0x000000061b007c0c */ /* 0x004fe2000bf25270 */
[----:B------:R0:W-:Y:S01]  /*1340*/  STS [R23+0x18], R14 ;  /* 0x0000180e17007388 */ /* 0x0001e20000000800 */
[-C--:B------:R-:W-:Y:S01]  /*1350*/  FMUL R24, R22, R29.reuse ;  /* 0x0000001d16187220 */ /* 0x080fe20000400000 */
[-C--:B------:R-:W-:Y:S01]  /*1360*/  FMUL R32, R12, R29.reuse ;  /* 0x0000001d0c207220 */ /* 0x080fe20000400000 */
[----:B------:R-:W-:Y:S01]  /*1370*/  UIMAD UR4, UR4, UR11, URZ ;  /* 0x0000000b040472a4 */ /* 0x000fe2000f8e02ff */
[CC--:B------:R-:W-:Y:S01]  /*1380*/  FMUL R31, R21.reuse, R29.reuse ;  /* 0x0000001d151f7220 */ /* 0x0c0fe20000400000 */
[-C--:B------:R-:W-:Y:S01]  /*1390*/  FFMA R24, R21, R30.reuse, R24 ;  /* 0x0000001e15187223 */ /* 0x080fe20000000018 */
[----:B------:R1:W-:Y:S01]  /*13a0*/  STS [R23+0x10], R16 ;  /* 0x0000101017007388 */ /* 0x0003e20000000800 */
[C---:B------:R-:W-:Y:S01]  /*13b0*/  FFMA R32, R13.reuse, R30, -R32 ;  /* 0x0000001e0d207223 */ /* 0x040fe20000000820 */
[----:B------:R-:W-:Y:S01]  /*13c0*/  FMUL R13, R13, R29 ;  /* 0x0000001d0d0d7220 */ /* 0x000fe20000400000 */
[----:B------:R-:W-:Y:S01]  /*13d0*/  ULEA UR4, UR4, UR5, 0x2 ;  /* 0x0000000504047291 */ /* 0x000fe2000f8e10ff */
[----:B0-----:R-:W-:-:S02]  /*13e0*/  IMAD.U32 R14, RZ, RZ, UR16 ;  /* 0x00000010ff0e7e24 */ /* 0x001fc4000f8e00ff */
[-C--:B------:R-:W-:Y:S01]  /*13f0*/  FFMA R31, R22, R30.reuse, -R31 ;  /* 0x0000001e161f7223 */ /* 0x080fe2000000081f */
[----:B------:R-:W-:Y:S01]  /*1400*/  FADD R24, -R7, R24 ;  /* 0x0000001807187221 */ /* 0x000fe20000000100 */
[----:B------:R-:W-:Y:S01]  /*1410*/  FFMA R12, R12, R30, R13 ;  /* 0x0000001e0c0c7223 */ /* 0x000fe2000000000d */
[----:B------:R-:W-:Y:S02]  /*1420*/  IMAD R7, R19, R14, UR17 ;  /* 0x0000001113077e24 */ /* 0x000fe4000f8e020e */
[----:B------:R-:W-:Y:S01]  /*1430*/  FADD R8, -R8, R31 ;  /* 0x0000001f08087221 */ /* 0x000fe20000000100 */
[CC--:B-1----:R-:W-:Y:S01]  /*1440*/  FMUL R16, R10.reuse, R29.reuse ;  /* 0x0000001d0a107220 */ /* 0x0c2fe20000400000 */
[----:B------:R-:W-:Y:S01]  /*1450*/  FMUL R29, R11, R29 ;  /* 0x0000001d0b1d7220 */ /* 0x000fe20000400000 */
[----:B------:R-:W-:Y:S01]  /*1460*/  IMAD.MOV.U32 R14, RZ, RZ, 0x3f800000 ;  /* 0x3f800000ff0e7424 */ /* 0x000fe200078e00ff */
[----:B------:R-:W-:Y:S01]  /*1470*/  LEA R7, R7, UR4, 0x2 ;  /* 0x0000000407077c11 */ /* 0x000fe2000f8e10ff */
[-C--:B------:R-:W-:Y:S01]  /*1480*/  FFMA R16, R11, R30.reuse, -R16 ;  /* 0x0000001e0b107223 */ /* 0x080fe20000000810 */
[----:B------:R-:W-:Y:S01]  /*1490*/  FFMA R10, R10, R30, R29 ;  /* 0x0000001e0a0a7223 */ /* 0x000fe2000000001d */
[----:B------:R0:W-:Y:S04]  /*14a0*/  STS [R23+0x8], R20 ;  /* 0x0000081417007388 */ /* 0x0001e80000000800 */
[----:B------:R0:W-:Y:S04]  /*14b0*/  STS [R23+0xc], R17 ;  /* 0x00000c1117007388 */ /* 0x0001e80000000800 */
[----:B------:R0:W-:Y:S04]  /*14c0*/  STS [R23+0x14], R15 ;  /* 0x0000140f17007388 */ /* 0x0001e80000000800 */
[----:B------:R0:W-:Y:S04]  /*14d0*/  STS [R23+0x2c], R9 ;  /* 0x00002c0917007388 */ /* 0x0001e80000000800 */
[----:B------:R0:W-:Y:S04]  /*14e0*/  STS [R23+0x1c], R32 ;  /* 0x00001c2017007388 */ /* 0x0001e80000000800 */
[----:B------:R0:W-:Y:S04]  /*14f0*/  STS [R23+0x20], R12 ;  /* 0x0000200c17007388 */ /* 0x0001e80000000800 */
[----:B------:R0:W-:Y:S04]  /*1500*/  STS [R23+0x24], R16 ;  /* 0x0000241017007388 */ /* 0x0001e80000000800 */
[----:B------:R0:W-:Y:S04]  /*1510*/  STS [R23+0x28], R10 ;  /* 0x0000280a17007388 */ /* 0x0001e80000000800 */
[----:B------:R0:W-:Y:S04]  /*1520*/  STS [R23], R8 ;  /* 0x0000000817007388 */ /* 0x0001e80000000800 */
[----:B------:R0:W-:Y:S01]  /*1530*/  STS [R23+0x4], R24 ;  /* 0x0000041817007388 */ /* 0x0001e20000000800 */
[C---:B---3--:R-:W-:Y:S01]  /*1540*/  IMAD R18, R19.reuse, UR16, R18 ;  /* 0x0000001013127c24 */ /* 0x048fe2000f8e0212 */
[----:B------:R-:W-:-:S04]  /*1550*/  LEA R19, R19, UR4, 0x2 ;  /* 0x0000000413137c11 */ /* 0x000fc8000f8e10ff */
[----:B------:R-:W-:Y:S01]  /*1560*/  LEA R18, R18, UR4, 0x2 ;  /* 0x0000000412127c11 */ /* 0x000fe2000f8e10ff */
[----:B------:R0:W-:Y:S04]  /*1570*/  STS [R19], RZ ;  /* 0x000000ff13007388 */ /* 0x0001e80000000800 */
[----:B------:R0:W-:Y:S04]  /*1580*/  STS [R18], R14 ;  /* 0x0000000e12007388 */ /* 0x0001e80000000800 */
[----:B------:R0:W-:Y:S04]  /*1590*/  @!P0 STS [R7], R14 ;  /* 0x0000000e07008388 */ /* 0x0001e80000000800 */
[----:B------:R0:W-:Y:S02]  /*15a0*/  @!P1 STS [R7+0x4], R14 ;  /* 0x0000040e07009388 */ /* 0x0001e40000000800 */
.L_x_1:
[----:B------:R-:W-:Y:S05]  /*15b0*/  BSYNC.RECONVERGENT B0 ;  /* 0x0000000000007941 */ /* 0x000fea0003800200 */
.L_x_0:
[----:B------:R-:W1:Y:S01]  /*15c0*/  LDCU UR20, c[0x0][0x380] ;  /* 0x00007000ff1477ac */ /* 0x000e620008000800 */
[----:B------:R-:W2:Y:S08]  /*15d0*/  S2UR UR5, SR_CgaCtaId ;  /* 0x00000000000579c3 */ /* 0x000eb00000008800 */
[----:B------:R-:W-:Y:S01]  /*15e0*/  BAR.SYNC.DEFER_BLOCKING 0x0 ;  /* 0x0000000000007b1d */ /* 0x000fe20000010000 */
[----:B------:R-:W-:-:S05]  /*15f0*/  ISETP.NE.AND P0, PT, R28, RZ, PT ;  /* 0x000000ff1c00720c */ /* 0x000fca0003f05270 */
[----:B------:R-:W3:Y:S01]  /*1600*/  LDCU UR6, c[0x0][0x388] ;  /* 0x00007100ff0677ac */ /* 0x000ee20008000800 */
[----:B------:R-:W-:Y:S01]  /*1610*/  BSSY.RECONVERGENT B0, `(.L_x_12) ;  /* 0x0000112000007945 */ /* 0x000fe20003800200 */
[----:B------:R-:W-:Y:S01]  /*1620*/  UMOV UR4, 0x400 ;  /* 0x0000040000047882 */ /* 0x000fe20000000000 */
[----:B-1----:R-:W-:-:S04]  /*1630*/  UIMAD UR7, UR9, UR20, URZ ;  /* 0x00000014090772a4 */ /* 0x002fc8000f8e02ff */
[----:B------:R-:W-:Y:S02]  /*1640*/  UIMAD UR7, UR7, UR10, URZ ;  /* 0x0000000a070772a4 */ /* 0x000fe4000f8e02ff */
[----:B--2---:R-:W-:Y:S02]  /*1650*/  ULEA UR14, UR5, UR4, 0x18 ;  /* 0x00000004050e7291 */ /* 0x004fe4000f8ec0ff */
[----:B------:R-:W-:Y:S02]  /*1660*/  UIMAD UR4, UR7, UR11, URZ ;  /* 0x0000000b070472a4 */ /* 0x000fe4000f8e02ff */
[----:B------:R-:W-:Y:S02]  /*1670*/  USHF.L.U32 UR7, UR7, 0x2, URZ ;  /* 0x0000000207077899 */ /* 0x000fe400080006ff */
[----:B------:R-:W-:Y:S02]  /*1680*/  ULEA UR4, UR4, UR14, 0x2 ;  /* 0x0000000e04047291 */ /* 0x000fe4000f8e10ff */
[----:B---3--:R-:W-:-:S02]  /*1690*/  UIADD3 UR15, UPT, UPT, UR6, 0x1, URZ ;  /* 0x00000001060f7890 */ /* 0x008fc4000fffe0ff */
[----:B------:R-:W-:-:S04]  /*16a0*/  UIMAD UR6, UR16, UR7, UR4 ;  /* 0x00000007100672a4 */ /* 0x000fc8000f8e0204 */
[----:B------:R-:W-:Y:S01]  /*16b0*/  UIMAD UR7, UR15, UR7, UR6 ;  /* 0x000000070f0772a4 */ /* 0x000fe2000f8e0206 */
[----:B------:R-:W-:Y:S11]  /*16c0*/  @!P0 BRA `(.L_x_13) ;  /* 0x0000001000188947 */ /* 0x000ff60003800000 */
[----:B0-----:R-:W0:Y:S02]  /*16d0*/  LDC.64 R8, c[0x0][0x3a8] ;  /* 0x0000ea00ff087b82 */ /* 0x001e240000000a00 */
[----:B0-----:R-:W-:-:S05]  /*16e0*/  IMAD.WIDE.U32 R8, R25, 0x4, R8 ;  /* 0x0000000419087825 */ /* 0x001fca00078e0008 */
[----:B------:R0:W2:Y:S01]  /*16f0*/  LDG.E R13, desc[UR12][R8.64] ;  /* 0x0000000c080d7981 */ /* 0x0000a2000c1e1900 */
[----:B------:R-:W-:Y:S02]  /*1700*/  IMAD R10, R26, UR9, R27 ;  /* 0x000000091a0a7c24 */ /* 0x000fe4000f8e021b */
[----:B------:R-:W-:Y:S02]  /*1710*/  HFMA2 R19, -RZ, RZ, 1.875, 0 ;  /* 0x3f800000ff137431 */ /* 0x000fe400000001ff */
[----:B------:R-:W-:Y:S01]  /*1720*/  IMAD.U32 R7, RZ, RZ, UR15 ;  /* 0x0000000fff077e24 */ /* 0x000fe2000f8e00ff */
[----:B------:R-:W-:Y:S01]  /*1730*/  BSSY.RECONVERGENT B1, `(.L_x_14) ;  /* 0x0000078000017945 */ /* 0x000fe20003800200 */
[----:B------:R-:W-:-:S04]  /*1740*/  IMAD R10, R10, UR10, R25 ;  /* 0x0000000a0a0a7c24 */ /* 0x000fc8000f8e0219 */
[C---:B------:R-:W-:Y:S02]  /*1750*/  IMAD R11, R10.reuse, UR15, R25 ;  /* 0x0000000f0a0b7c24 */ /* 0x040fe4000f8e0219 */
[----:B------:R-:W-:Y:S01]  /*1760*/  IMAD R14, R7, R10, UR10 ;  /* 0x0000000a070e7e24 */ /* 0x000fe2000f8e020a */
[C---:B------:R-:W-:Y:S01]  /*1770*/  LEA R7, R10.reuse, UR6, 0x2 ;  /* 0x000000060a077c11 */ /* 0x040fe2000f8e10ff */
[----:B------:R-:W-:Y:S01]  /*1780*/  IMAD R15, R10, UR11, RZ ;  /* 0x0000000b0a0f7c24 */ /* 0x000fe2000f8e02ff */
[----:B------:R-:W-:Y:S02]  /*1790*/  LEA R12, R11, UR6, 0x2 ;  /* 0x000000060b0c7c11 */ /* 0x000fe4000f8e10ff */
[----:B------:R-:W-:Y:S01]  /*17a0*/  LEA R14, R14, UR6, 0x2 ;  /* 0x000000060e0e7c11 */ /* 0x000fe2000f8e10ff */
[----:B------:R-:W-:Y:S01]  /*17b0*/  STS [R7], RZ ;  /* 0x000000ff07007388 */ /* 0x000fe20000000800 */
[----:B0-----:R-:W-:-:S03]  /*17c0*/  LEA R8, R15, UR14, 0x2 ;  /* 0x0000000e0f087c11 */ /* 0x001fc6000f8e10ff */
[----:B------:R-:W-:Y:S04]  /*17d0*/  STS [R12], R19 ;  /* 0x000000130c007388 */ /* 0x000fe80000000800 */
[----:B--2---:R-:W-:Y:S04]  /*17e0*/  STS [R14], R13 ;  /* 0x0000000d0e007388 */ /* 0x004fe80000000800 */
[----:B------:R-:W0:Y:S02]  /*17f0*/  LDS R8, [R8+0x18] ;  /* 0x0000180008087984 */ /* 0x000e240000000800 */
[C---:B0-----:R-:W-:Y:S01]  /*1800*/  FMUL R15, R8.reuse, 0.63661974668502807617 ;  /* 0x3f22f983080f7820 */ /* 0x041fe20000400000 */
[----:B------:R-:W-:-:S03]  /*1810*/  FSETP.GE.AND P0, PT, |R8|, 105615, PT ;  /* 0x47ce47800800780b */ /* 0x000fc60003f06200 */
[----:B------:R-:W0:Y:S02]  /*1820*/  F2I.NTZ R17, R15 ;  /* 0x0000000f00117305 */ /* 0x000e240000203100 */
[----:B0-----:R-:W-:Y:S01]  /*1830*/  I2FP.F32.S32 R11, R17 ;  /* 0x00000011000b7245 */ /* 0x001fe20000201400 */
[----:B------:R-:W-:-:S04]  /*1840*/  IMAD.MOV.U32 R9, RZ, RZ, R17 ;  /* 0x000000ffff097224 */ /* 0x000fc800078e0011 */
[----:B------:R-:W-:-:S04]  /*1850*/  FFMA R16, R11, -1.5707962512969970703, R8 ;  /* 0xbfc90fda0b107823 */ /* 0x000fc80000000008 */
[----:B------:R-:W-:-:S04]  /*1860*/  FFMA R16, R11, -7.5497894158615963534e-08, R16 ;  /* 0xb3a221680b107823 */ /* 0x000fc80000000010 */
[----:B------:R-:W-:Y:S01]  /*1870*/  FFMA R11, R11, -5.3903029534742383927e-15, R16 ;  /* 0xa7c234c50b0b7823 */ /* 0x000fe20000000010 */
[----:B------:R-:W-:-:S03]  /*1880*/  P2R R16, PR, RZ, 0x1 ;  /* 0x00000001ff107803 */ /* 0x000fc60000000000 */
[----:B------:R-:W-:Y:S01]  /*1890*/  IMAD.MOV.U32 R7, RZ, RZ, R11 ;  /* 0x000000ffff077224 */ /* 0x000fe200078e000b */
[----:B------:R-:W-:Y:S06]  /*18a0*/  @!P0 BRA `(.L_x_15) ;  /* 0x0000000400808947 */ /* 0x000fec0003800000 */
[----:B------:R-:W-:-:S13]  /*18b0*/  FSETP.NEU.AND P0, PT, |R8|, +INF , PT ;  /* 0x7f8000000800780b */ /* 0x000fda0003f0d200 */
[----:B------:R-:W-:Y:S01]  /*18c0*/  @!P0 FMUL R7, RZ, R8 ;  /* 0x00000008ff078220 */ /* 0x000fe20000400000 */
[----:B------:R-:W-:Y:S01]  /*18d0*/  @!P0 IMAD.MOV.U32 R17, RZ, RZ, RZ ;  /* 0x000000ffff118224 */ /* 0x000fe200078e00ff */
[----:B------:R-:W-:Y:S06]  /*18e0*/  @!P0 BRA `(.L_x_15) ;  /* 0x0000000400708947 */ /* 0x000fec0003800000 */
[----:B------:R-:W-:Y:S01]  /*18f0*/  IMAD.SHL.U32 R7, R8, 0x100, RZ ;  /* 0x0000010008077824 */ /* 0x000fe200078e00ff */
[----:B------:R-:W-:Y:S01]  /*1900*/  MOV R17, RZ ;  /* 0x000000ff00117202 */ /* 0x000fe20000000f00 */
[----:B------:R-:W-:Y:S01]  /*1910*/  IMAD.MOV.U32 R18, RZ, RZ, RZ ;  /* 0x000000ffff127224 */ /* 0x000fe200078e00ff */
[----:B------:R-:W0:Y:S02]  /*1920*/  LDCU.64 UR18, c[0x4][URZ] ;  /* 0x01000000ff1277ac */ /* 0x000e240008000a00 */
[----:B------:R-:W-:Y:S01]  /*1930*/  LOP3.LUT R7, R7, 0x80000000, RZ, 0xfc, !PT ;  /* 0x8000000007077812 */ /* 0x000fe200078efcff */
[----:B------:R-:W-:Y:S01]  /*1940*/  UMOV UR5, URZ ;  /* 0x000000ff00057c82 */ /* 0x000fe20008000000 */
[----:B------:R-:W-:-:S05]  /*1950*/  UMOV UR4, URZ ;  /* 0x000000ff00047c82 */ /* 0x000fca0008000000 */
.L_x_16:
[----:B0-----:R-:W-:Y:S02]  /*1960*/  IMAD.U32 R14, RZ, RZ, UR18 ;  /* 0x00000012ff0e7e24 */ /* 0x001fe4000f8e00ff */
[----:B------:R-:W-:-:S05]  /*1970*/  IMAD.U32 R15, RZ, RZ, UR19 ;  /* 0x00000013ff0f7e24 */ /* 0x000fca000f8e00ff */
        /* <DEDUP_REMOVED lines=16> */
[----:B------:R-:W-:Y:S01]  /*1a80*/  @P1 IMAD.MOV.U32 R3, RZ, RZ, R12 ;  /* 0x000000ffff031224 */ /* 0x000fe200078e000c */
[----:B------:R-:W-:Y:S02]  /*1a90*/  @P3 MOV R5, R12 ;  /* 0x0000000c00053202 */ /* 0x000fe40000000f00 */
[----:B------:R-:W-:-:S07]  /*1aa0*/  IADD3 R18, PT, PT, R18, 0x4, RZ ;  /* 0x0000000412127810 */ /* 0x000fce0007ffe0ff */
[--C-:B------:R-:W-:Y:S02]  /*1ab0*/  @P0 IMAD.MOV.U32 R2, RZ, RZ, R12.reuse ;  /* 0x000000ffff020224 */ /* 0x100fe400078e000c */
        /* <DEDUP_REMOVED lines=15> */
[----:B------:R-:W-:Y:S01]  /*1bb0*/  @P2 IMAD.MOV.U32 R12, RZ, RZ, R6 ;  /* 0x000000ffff0c2224 */ /* 0x000fe200078e0006 */
[C---:B------:R-:W-:Y:S01]  /*1bc0*/  ISETP.EQ.AND P2, PT, R14.reuse, -0x8, PT ;  /* 0xfffffff80e00780c */ /* 0x040fe20003f42270 */
[----:B------:R-:W-:Y:S01]  /*1bd0*/  @P3 IMAD.MOV.U32 R12, RZ, RZ, R5 ;  /* 0x000000ffff0c3224 */ /* 0x000fe200078e0005 */
[----:B------:R-:W-:Y:S01]  /*1be0*/  @P3 MOV R13, R6 ;  /* 0x00000006000d3202 */ /* 0x000fe20000000f00 */
[----:B------:R-:W-:Y:S01]  /*1bf0*/  @P0 IMAD.MOV.U32 R12, RZ, RZ, R4 ;  /* 0x000000ffff0c0224 */ /* 0x000fe200078e0004 */
[----:B------:R-:W-:Y:S01]  /*1c00*/  ISETP.EQ.AND P3, PT, R14, -0x4, PT ;  /* 0xfffffffc0e00780c */ /* 0x000fe20003f62270 */
[----:B------:R-:W-:Y:S02]  /*1c10*/  @P1 IMAD.MOV.U32 R12, RZ, RZ, R3 ;  /* 0x000000ffff0c1224 */ /* 0x000fe400078e0003 */
[----:B------:R-:W-:Y:S01]  /*1c20*/  @P0 IMAD.MOV.U32 R13, RZ, RZ, R5 ;  /* 0x000000ffff0d0224 */ /* 0x000fe200078e0005 */
[----:B------:R-:W-:-:S05]  /*1c30*/  @P1 MOV R13, R4 ;  /* 0x00000004000d1202 */ /* 0x000fca0000000f00 */
[----:B------:R-:W-:Y:S02]  /*1c40*/  @P2 IMAD.MOV.U32 R12, RZ, RZ, R2 ;  /* 0x000000ffff0c2224 */ /* 0x000fe400078e0002 */
[----:B------:R-:W-:Y:S02]  /*1c50*/  @P2 IMAD.MOV.U32 R13, RZ, RZ, R3 ;  /* 0x000000ffff0d2224 */ /* 0x000fe400078e0003 */
[--C-:B------:R-:W-:Y:S01]  /*1c60*/  @P3 IMAD.MOV.U32 R12, RZ, RZ, R0.reuse ;  /* 0x000000ffff0c3224 */ /* 0x100fe200078e0000 */
[----:B------:R-:W-:Y:S01]  /*1c70*/  @P3 MOV R13, R2 ;  /* 0x00000002000d3202 */ /* 0x000fe20000000f00 */
[----:B------:R-:W-:Y:S02]  /*1c80*/  @P4 IMAD.MOV.U32 R12, RZ, RZ, R17 ;  /* 0x000000ffff0c4224 */ /* 0x000fe400078e0011 */
[----:B------:R-:W-:Y:S01]  /*1c90*/  @P4 IMAD.MOV.U32 R13, RZ, RZ, R0 ;  /* 0x000000ffff0d4224 */ /* 0x000fe200078e0000 */
[----:B------:R-:W-:Y:S01]  /*1ca0*/  @P5 MOV R13, R17 ;  /* 0x00000011000d5202 */ /* 0x000fe20000000f00 */
[----:B------:R-:W-:Y:S01]  /*1cb0*/  IMAD.MOV.U32 R18, RZ, RZ, R12 ;  /* 0x000000ffff127224 */ /* 0x000fe200078e000c */
[----:B------:R-:W-:Y:S06]  /*1cc0*/  @!P6 BRA `(.L_x_18) ;  /* 0x00000000002ce947 */ /* 0x000fec0003800000 */
[----:B------:R-:W-:Y:S01]  /*1cd0*/  @P0 IMAD.MOV.U32 R12, RZ, RZ, R6 ;  /* 0x000000ffff0c0224 */ /* 0x000fe200078e0006 */
[----:B------:R-:W-:Y:S01]  /*1ce0*/  ISETP.EQ.AND P0, PT, R14, 0x8, PT ;  /* 0x000000080e00780c */ /* 0x000fe20003f02270 */
[----:B------:R-:W-:Y:S01]  /*1cf0*/  @P1 IMAD.MOV.U32 R12, RZ, RZ, R5 ;  /* 0x000000ffff0c1224 */ /* 0x000fe200078e0005 */
[----:B------:R-:W-:Y:S01]  /*1d00*/  @P2 MOV R12, R4 ;  /* 0x00000004000c2202 */ /* 0x000fe20000000f00 */
[----:B------:R-:W-:Y:S01]  /*1d10*/  @P3 IMAD.MOV.U32 R12, RZ, RZ, R3 ;  /* 0x000000ffff0c3224 */ /* 0x000fe200078e0003 */
[----:B------:R-:W-:Y:S01]  /*1d20*/  LOP3.LUT R7, R7, 0x1f, RZ, 0xc0, !PT ;  /* 0x0000001f07077812 */ /* 0x000fe200078ec0ff */
[----:B------:R-:W-:Y:S02]  /*1d30*/  @P4 IMAD.MOV.U32 R12, RZ, RZ, R2 ;  /* 0x000000ffff0c4224 */ /* 0x000fe400078e0002 */
[----:B------:R-:W-:Y:S01]  /*1d40*/  @P5 IMAD.MOV.U32 R12, RZ, RZ, R0 ;  /* 0x000000ffff0c5224 */ /* 0x000fe200078e0000 */
[----:B------:R-:W-:-:S05]  /*1d50*/  SHF.L.W.U32.HI R18, R13, R7, R18 ;  /* 0x000000070d127219 */ /* 0x000fca0000010e12 */
[----:B------:R-:W-:-:S04]  /*1d60*/  @P0 MOV R12, R17 ;  /* 0x00000011000c0202 */ /* 0x000fc80000000f00 */
[----:B------:R-:W-:-:S07]  /*1d70*/  SHF.L.W.U32.HI R13, R12, R7, R13 ;  /* 0x000000070c0d7219 */ /* 0x000fce0000010e0d */
.L_x_18:
[----:B------:R-:W-:Y:S05]  /*1d80*/  BSYNC.RECONVERGENT B2 ;  /* 0x0000000000027941 */ /* 0x000fea0003800200 */
.L_x_17:
        /* <DEDUP_REMOVED lines=18> */
.L_x_15:
[----:B------:R-:W-:Y:S05]  /*1eb0*/  BSYNC.RECONVERGENT B1 ;  /* 0x0000000000017941 */ /* 0x000fea0003800200 */
.L_x_14:
[----:B------:R-:W-:Y:S01]  /*1ec0*/  MOV R12, 0x37cbac00 ;  /* 0x37cbac00000c7802 */ /* 0x000fe20000000f00 */
[----:B------:R-:W-:Y:S01]  /*1ed0*/  FMUL R13, R7, R7 ;  /* 0x00000007070d7220 */ /* 0x000fe20000400000 */
[----:B------:R-:W-:Y:S01]  /*1ee0*/  LOP3.LUT R15, R17, 0x1, RZ, 0xc0, !PT ;  /* 0x00000001110f7812 */ /* 0x000fe200078ec0ff */
[----:B------:R-:W-:Y:S01]  /*1ef0*/  BSSY.RECONVERGENT B1, `(.L_x_19) ;  /* 0x0000071000017945 */ /* 0x000fe20003800200 */
[----:B------:R-:W-:Y:S01]  /*1f00*/  ISETP.NE.AND P2, PT, R16, RZ, PT ;  /* 0x000000ff1000720c */ /* 0x000fe20003f45270 */
[----:B------:R-:W-:Y:S01]  /*1f10*/  FFMA R14, R13, R12, -0.0013887860113754868507 ;  /* 0xbab607ed0d0e7423 */ /* 0x000fe2000000000c */
[----:B------:R-:W-:Y:S01]  /*1f20*/  IMAD.MOV.U32 R16, RZ, RZ, 0x3d2aaabb ;  /* 0x3d2aaabbff107424 */ /* 0x000fe200078e00ff */
[----:B------:R-:W-:Y:S01]  /*1f30*/  ISETP.NE.U32.AND P0, PT, R15, 0x1, PT ;  /* 0x000000010f00780c */ /* 0x000fe20003f05070 */
[----:B------:R-:W-:Y:S01]  /*1f40*/  IMAD.MOV.U32 R15, RZ, RZ, 0x3effffff ;  /* 0x3effffffff0f7424 */ /* 0x000fe200078e00ff */
[----:B------:R-:W-:Y:S02]  /*1f50*/  LOP3.LUT P1, RZ, R17, 0x2, RZ, 0xc0, !PT ;  /* 0x0000000211ff7812 */ /* 0x000fe4000782c0ff */
[----:B------:R-:W-:-:S02]  /*1f60*/  FSEL R14, R14, -0.00019574658654164522886, !P0 ;  /* 0xb94d41530e0e7808 */ /* 0x000fc40004000000 */
[----:B------:R-:W-:Y:S02]  /*1f70*/  FSEL R16, R16, 0.0083327032625675201416, !P0 ;  /* 0x3c0885e410107808 */ /* 0x000fe40004000000 */
[----:B------:R-:W-:Y:S02]  /*1f80*/  FSEL R7, R7, 1, P0 ;  /* 0x3f80000007077808 */ /* 0x000fe40000000000 */
[----:B------:R-:W-:Y:S01]  /*1f90*/  FSEL R15, -R15, -0.16666662693023681641, !P0 ;  /* 0xbe2aaaa80f0f7808 */ /* 0x000fe20004000100 */
[C---:B------:R-:W-:Y:S01]  /*1fa0*/  FFMA R16, R13.reuse, R14, R16 ;  /* 0x0000000e0d107223 */ /* 0x040fe20000000010 */
[----:B------:R-:W-:Y:S01]  /*1fb0*/  LEA R10, R10, UR7, 0x3 ;  /* 0x000000070a0a7c11 */ /* 0x000fe2000f8e18ff */
[C---:B------:R-:W-:Y:S02]  /*1fc0*/  FFMA R14, R13.reuse, R7, RZ ;  /* 0x000000070d0e7223 */ /* 0x040fe400000000ff */
[----:B------:R-:W-:-:S04]  /*1fd0*/  FFMA R15, R13, R16, R15 ;  /* 0x000000100d0f7223 */ /* 0x000fc8000000000f */
[----:B------:R-:W-:-:S04]  /*1fe0*/  FFMA R7, R14, R15, R7 ;  /* 0x0000000f0e077223 */ /* 0x000fc80000000007 */
[----:B------:R-:W-:-:S05]  /*1ff0*/  @P1 FADD R7, RZ, -R7 ;  /* 0x80000007ff071221 */ /* 0x000fca0000000000 */
[----:B------:R0:W-:Y:S01]  /*2000*/  STS [R10], R7 ;  /* 0x000000070a007388 */ /* 0x0001e20000000800 */
[----:B------:R-:W-:Y:S05]  /*2010*/  @!P2 BRA `(.L_x_20) ;  /* 0x000000040078a947 */ /* 0x000fea0003800000 */
[----:B------:R-:W-:-:S13]  /*2020*/  FSETP.NEU.AND P0, PT, |R8|, +INF , PT ;  /* 0x7f8000000800780b */ /* 0x000fda0003f0d200 */
[----:B------:R-:W-:Y:S01]  /*2030*/  @!P0 FMUL R11, RZ, R8 ;  /* 0x00000008ff0b8220 */ /* 0x000fe20000400000 */
[----:B------:R-:W-:Y:S01]  /*2040*/  @!P0 IMAD.MOV.U32 R9, RZ, RZ, RZ ;  /* 0x000000ffff098224 */ /* 0x000fe200078e00ff */
[----:B------:R-:W-:Y:S06]  /*2050*/  @!P0 BRA `(.L_x_20) ;  /* 0x0000000400688947 */ /* 0x000fec0003800000 */
[----:B0-----:R-:W-:Y:S01]  /*2060*/  SHF.L.U32 R7, R8, 0x8, RZ ;  /* 0x0000000808077819 */ /* 0x001fe200000006ff */
[----:B------:R-:W-:Y:S01]  /*2070*/  IMAD.MOV.U32 R11, RZ, RZ, RZ ;  /* 0x000000ffff0b7224 */ /* 0x000fe200078e00ff */
[----:B------:R-:W0:Y:S01]  /*2080*/  LDCU.64 UR18, c[0x4][URZ] ;  /* 0x01000000ff1277ac */ /* 0x000e220008000a00 */
[----:B------:R-:W-:Y:S01]  /*2090*/  IMAD.MOV.U32 R13, RZ, RZ, RZ ;  /* 0x000000ffff0d7224 */ /* 0x000fe200078e00ff */
[----:B------:R-:W-:Y:S01]  /*20a0*/  LOP3.LUT R9, R7, 0x80000000, RZ, 0xfc, !PT ;  /* 0x8000000007097812 */ /* 0x000fe200078efcff */
[----:B------:R-:W-:Y:S01]  /*20b0*/  UMOV UR5, URZ ;  /* 0x000000ff00057c82 */ /* 0x000fe20008000000 */
[----:B------:R-:W-:-:S05]  /*20c0*/  UMOV UR4, URZ ;  /* 0x000000ff00047c82 */ /* 0x000fca0008000000 */
.L_x_21:
[----:B0-----:R-:W-:Y:S01]  /*20d0*/  IMAD.U32 R16, RZ, RZ, UR18 ;  /* 0x00000012ff107e24 */ /* 0x001fe2000f8e00ff */
[----:B------:R-:W-:-:S05]  /*20e0*/  MOV R17, UR19 ;  /* 0x0000001300117c02 */ /* 0x000fca0008000f00 */
[----:B------:R-:W2:Y:S01]  /*20f0*/  LDG.E.CONSTANT R14, desc[UR12][R16.64] ;  /* 0x0000000c100e7981 */ /* 0x000ea2000c1e9900 */
[----:B------:R-:W-:Y:S01]  /*2100*/  UIADD3 UR4, UPT, UPT, UR4, 0x1, URZ ;  /* 0x0000000104047890 */ /* 0x000fe2000fffe0ff */
[C---:B------:R-:W-:Y:S01]  /*2110*/  ISETP.EQ.AND P0, PT, R13.reuse, RZ, PT ;  /* 0x000000ff0d00720c */ /* 0x040fe20003f02270 */
        /* <DEDUP_REMOVED lines=11> */
[C---:B------:R-:W-:Y:S01]  /*21d0*/  ISETP.EQ.AND P2, PT, R13.reuse, 0x8, PT ;  /* 0x000000080d00780c */ /* 0x040fe20003f42270 */
        /* <DEDUP_REMOVED lines=10> */
[----:B------:R-:W-:Y:S02]  /*2280*/  LOP3.LUT P6, RZ, R13, 0x1f, RZ, 0xc0, !PT ;  /* 0x0000001f0dff7812 */ /* 0x000fe400078cc0ff */
[----:B------:R-:W-:-:S04]  /*2290*/  IADD3 R7, PT, PT, R7, -0x80, RZ ;  /* 0xffffff8007077810 */ /* 0x000fc80007ffe0ff */
[----:B------:R-:W-:-:S05]  /*22a0*/  SHF.R.U32.HI R7, RZ, 0x5, R7 ;  /* 0x00000005ff077819 */ /* 0x000fca0000011607 */
[----:B------:R-:W-:-:S05]  /*22b0*/  IMAD.U32 R14, R7, -0x4, RZ ;  /* 0xfffffffc070e7824 */ /* 0x000fca00078e00ff */
        /* <DEDUP_REMOVED lines=8> */
[----:B------:R-:W-:Y:S01]  /*2340*/  @P4 IMAD.MOV.U32 R9, RZ, RZ, R6 ;  /* 0x000000ffff094224 */ /* 0x000fe200078e0006 */
[----:B------:R-:W-:Y:S01]  /*2350*/  @P4 MOV R7, R5 ;  /* 0x0000000500074202 */ /* 0x000fe20000000f00 */
[----:B------:R-:W-:Y:S01]  /*2360*/  @P0 IMAD.MOV.U32 R9, RZ, RZ, R5 ;  /* 0x000000ffff090224 */ /* 0x000fe200078e0005 */
[----:B------:R-:W-:Y:S01]  /*2370*/  ISETP.EQ.AND P4, PT, R14, RZ, PT ;  /* 0x000000ff0e00720c */ /* 0x000fe20003f82270 */
[--C-:B------:R-:W-:Y:S01]  /*2380*/  @P0 IMAD.MOV.U32 R7, RZ, RZ, R4.reuse ;  /* 0x000000ffff070224 */ /* 0x100fe200078e0004 */
[----:B------:R-:W-:Y:S01]  /*2390*/  @P1 MOV R7, R3 ;  /* 0x0000000300071202 */ /* 0x000fe20000000f00 */
[----:B------:R-:W-:Y:S02]  /*23a0*/  @P1 IMAD.MOV.U32 R9, RZ, RZ, R4 ;  /* 0x000000ffff091224 */ /* 0x000fe400078e0004 */
[----:B------:R-:W-:-:S02]  /*23b0*/  @P2 IMAD.MOV.U32 R9, RZ, RZ, R3 ;  /* 0x000000ffff092224 */ /* 0x000fc400078e0003 */
[--C-:B------:R-:W-:Y:S02]  /*23c0*/  @P2 IMAD.MOV.U32 R7, RZ, RZ, R2.reuse ;  /* 0x000000ffff072224 */ /* 0x100fe400078e0002 */
[----:B------:R-:W-:Y:S01]  /*23d0*/  @P3 IMAD.MOV.U32 R9, RZ, RZ, R2 ;  /* 0x000000ffff093224 */ /* 0x000fe200078e0002 */
[----:B------:R-:W-:-:S03]  /*23e0*/  @P3 MOV R7, R0 ;  /* 0x0000000000073202 */ /* 0x000fc60000000f00 */
[----:B------:R-:W-:Y:S02]  /*23f0*/  @P4 IMAD.MOV.U32 R9, RZ, RZ, R0 ;  /* 0x000000ffff094224 */ /* 0x000fe400078e0000 */
[--C-:B------:R-:W-:Y:S02]  /*2400*/  @P4 IMAD.MOV.U32 R7, RZ, RZ, R11.reuse ;  /* 0x000000ffff074224 */ /* 0x100fe400078e000b */
[----:B------:R-:W-:Y:S01]  /*2410*/  @P5 IMAD.MOV.U32 R9, RZ, RZ, R11 ;  /* 0x000000ffff095224 */ /* 0x000fe200078e000b */
[----:B------:R-:W-:Y:S06]  /*2420*/  @!P6 BRA `(.L_x_23) ;  /* 0x000000000028e947 */ /* 0x000fec0003800000 */
[----:B------:R-:W-:Y:S02]  /*2430*/  ISETP.EQ.AND P0, PT, R14, 0x8, PT ;  /* 0x000000080e00780c */ /* 0x000fe40003f02270 */
[----:B------:R-:W-:Y:S01]  /*2440*/  @P1 MOV R6, R5 ;  /* 0x0000000500061202 */ /* 0x000fe20000000f00 */
[----:B------:R-:W-:Y:S02]  /*2450*/  @P2 IMAD.MOV.U32 R6, RZ, RZ, R4 ;  /* 0x000000ffff062224 */ /* 0x000fe400078e0004 */
[----:B------:R-:W-:Y:S02]  /*2460*/  @P3 IMAD.MOV.U32 R6, RZ, RZ, R3 ;  /* 0x000000ffff063224 */ /* 0x000fe400078e0003 */
[----:B------:R-:W-:Y:S01]  /*2470*/  @P4 IMAD.MOV.U32 R6, RZ, RZ, R2 ;  /* 0x000000ffff064224 */ /* 0x000fe200078e0002 */
[----:B------:R-:W-:Y:S02]  /*2480*/  @P5 MOV R6, R0 ;  /* 0x0000000000065202 */ /* 0x000fe40000000f00 */
[----:B------:R-:W-:-:S03]  /*2490*/  LOP3.LUT R0, R13, 0x1f, RZ, 0xc0, !PT ;  /* 0x0000001f0d007812 */ /* 0x000fc600078ec0ff */
[----:B------:R-:W-:Y:S01]  /*24a0*/  @P0 IMAD.MOV.U32 R6, RZ, RZ, R11 ;  /* 0x000000ffff060224 */ /* 0x000fe200078e000b */
[----:B------:R-:W-:-:S04]  /*24b0*/  SHF.L.W.U32.HI R7, R9, R0, R7 ;  /* 0x0000000009077219 */ /* 0x000fc80000010e07 */
[----:B------:R-:W-:-:S07]  /*24c0*/  SHF.L.W.U32.HI R9, R6, R0, R9 ;  /* 0x0000000006097219 */ /* 0x000fce0000010e09 */
.L_x_23:
[----:B------:R-:W-:Y:S05]  /*24d0*/  BSYNC.RECONVERGENT B2 ;  /* 0x0000000000027941 */ /* 0x000fea0003800200 */
.L_x_22:
[C-C-:B------:R-:W-:Y:S01]  /*24e0*/  SHF.L.W.U32.HI R0, R9.reuse, 0x2, R7.reuse ;  /* 0x0000000209007819 */ /* 0x140fe20000010e07 */
[----:B------:R-:W-:Y:S01]  /*24f0*/  IMAD.SHL.U32 R4, R9, 0x4, RZ ;  /* 0x0000000409047824 */ /* 0x000fe200078e00ff */
[----:B------:R-:W-:Y:S01]  /*2500*/  UMOV UR4, 0x54442d19 ;  /* 0x54442d1900047882 */ /* 0x000fe20000000000 */
[----:B------:R-:W-:Y:S01]  /*2510*/  UMOV UR5, 0x3bf921fb ;  /* 0x3bf921fb00057882 */ /* 0x000fe20000000000 */
[----:B------:R-:W-:Y:S02]  /*2520*/  SHF.R.S32.HI R3, RZ, 0x1f, R0 ;  /* 0x0000001fff037819 */ /* 0x000fe40000011400 */
[----:B------:R-:W-:Y:S02]  /*2530*/  SHF.R.U32.HI R7, RZ, 0x1e, R7 ;  /* 0x0000001eff077819 */ /* 0x000fe40000011607 */
[C---:B------:R-:W-:Y:S02]  /*2540*/  LOP3.LUT R4, R3.reuse, R4, RZ, 0x3c, !PT ;  /* 0x0000000403047212 */ /* 0x040fe400078e3cff */
[----:B------:R-:W-:-:S02]  /*2550*/  LOP3.LUT R5, R3, R0, RZ, 0x3c, !PT ;  /* 0x0000000003057212 */ /* 0x000fc400078e3cff */
[----:B------:R-:W-:Y:S02]  /*2560*/  ISETP.GE.AND P1, PT, R8, RZ, PT ;  /* 0x000000ff0800720c */ /* 0x000fe40003f26270 */
[----:B------:R-:W0:Y:S01]  /*2570*/  I2F.F64.S64 R2, R4 ;  /* 0x0000000400027312 */ /* 0x000e220000301c00 */
[C---:B------:R-:W-:Y:S02]  /*2580*/  LEA.HI R9, R0.reuse, R7, RZ, 0x1 ;  /* 0x0000000700097211 */ /* 0x040fe400078f08ff */
[----:B------:R-:W-:-:S03]  /*2590*/  LOP3.LUT R8, R0, R8, RZ, 0x3c, !PT ;  /* 0x0000000800087212 */ /* 0x000fc600078e3cff */
[----:B------:R-:W-:Y:S01]  /*25a0*/  IMAD.MOV R0, RZ, RZ, -R9 ;  /* 0x000000ffff007224 */ /* 0x000fe200078e0a09 */
[----:B------:R-:W-:-:S04]  /*25b0*/  ISETP.GE.AND P0, PT, R8, RZ, PT ;  /* 0x000000ff0800720c */ /* 0x000fc80003f06270 */
[----:B------:R-:W-:Y:S01]  /*25c0*/  @!P1 MOV R9, R0 ;  /* 0x0000000000099202 */ /* 0x000fe20000000f00 */
[----:B0-----:R-:W-:-:S10]  /*25d0*/  DMUL R2, R2, UR4 ;  /* 0x0000000402027c28 */ /* 0x001fd40008000000 */
[----:B------:R-:W0:Y:S02]  /*25e0*/  F2F.F32.F64 R2, R2 ;  /* 0x0000000200027310 */ /* 0x000e240000301000 */
[----:B0-----:R-:W-:-:S07]  /*25f0*/  FSEL R11, -R2, R2, !P0 ;  /* 0x00000002020b7208 */ /* 0x001fce0004000100 */
.L_x_20:
[----:B------:R-:W-:Y:S05]  /*2600*/  BSYNC.RECONVERGENT B1 ;  /* 0x0000000000017941 */ /* 0x000fea0003800200 */
.L_x_19:
[----:B------:R-:W-:Y:S01]  /*2610*/  FMUL R3, R11, R11 ;  /* 0x0000000b0b037220 */ /* 0x000fe20000400000 */
[----:B------:R-:W-:Y:S01]  /*2620*/  LOP3.LUT R0, R9, 0x1, RZ, 0xc0, !PT ;  /* 0x0000000109007812 */ /* 0x000fe200078ec0ff */
[----:B------:R-:W-:Y:S02]  /*2630*/  IMAD.MOV.U32 R2, RZ, RZ, 0x3c0885e4 ;  /* 0x3c0885e4ff027424 */ /* 0x000fe400078e00ff */
[----:B------:R-:W-:Y:S01]  /*2640*/  FFMA R12, R3, R12, -0.0013887860113754868507 ;  /* 0xbab607ed030c7423 */ /* 0x000fe2000000000c */
[----:B------:R-:W-:Y:S01]  /*2650*/  ISETP.NE.U32.AND P0, PT, R0, 0x1, PT ;  /* 0x000000010000780c */ /* 0x000fe20003f05070 */
[----:B------:R-:W-:Y:S02]  /*2660*/  VIADD R9, R9, 0x1 ;  /* 0x0000000109097836 */ /* 0x000fe40000000000 */
[----:B0-----:R-:W-:Y:S01]  /*2670*/  IMAD.MOV.U32 R7, RZ, RZ, 0x3e2aaaa8 ;  /* 0x3e2aaaa8ff077424 */ /* 0x001fe200078e00ff */
[----:B------:R-:W-:Y:S02]  /*2680*/  FSEL R12, R12, -0.00019574658654164522886, P0 ;  /* 0xb94d41530c0c7808 */ /* 0x000fe40000000000 */
[----:B------:R-:W-:-:S02]  /*2690*/  FSEL R2, R2, 0.041666727513074874878, !P0 ;  /* 0x3d2aaabb02027808 */ /* 0x000fc40004000000 */
[----:B------:R-:W-:Y:S02]  /*26a0*/  LOP3.LUT P1, RZ, R9, 0x2, RZ, 0xc0, !PT ;  /* 0x0000000209ff7812 */ /* 0x000fe4000782c0ff */
[----:B------:R-:W-:Y:S01]  /*26b0*/  FSEL R0, R11, 1, !P0 ;  /* 0x3f8000000b007808 */ /* 0x000fe20004000000 */
[----:B------:R-:W-:Y:S01]  /*26c0*/  FFMA R2, R3, R12, R2 ;  /* 0x0000000c03027223 */ /* 0x000fe20000000002 */
[----:B------:R-:W-:-:S03]  /*26d0*/  FSEL R7, -R7, -0.4999999701976776123, !P0 ;  /* 0xbeffffff07077808 */ /* 0x000fc60004000100 */
[C---:B------:R-:W-:Y:S02]  /*26e0*/  FFMA R5, R3.reuse, R0, RZ ;  /* 0x0000000003057223 */ /* 0x040fe400000000ff */
[----:B------:R-:W-:-:S04]  /*26f0*/  FFMA R2, R3, R2, R7 ;  /* 0x0000000203027223 */ /* 0x000fc80000000007 */
[----:B------:R-:W-:-:S04]  /*2700*/  FFMA R5, R5, R2, R0 ;  /* 0x0000000205057223 */ /* 0x000fc80000000000 */
[----:B------:R-:W-:-:S05]  /*2710*/  @P1 FADD R5, RZ, -R5 ;  /* 0x80000005ff051221 */ /* 0x000fca0000000000 */
[----:B------:R1:W-:Y:S02]  /*2720*/  STS [R10+0x4], R5 ;  /* 0x000004050a007388 */ /* 0x0003e40000000800 */
.L_x_13:
[----:B------:R-:W-:Y:S05]  /*2730*/  BSYNC.RECONVERGENT B0 ;  /* 0x0000000000007941 */ /* 0x000fea0003800200 */
.L_x_12:
[----:B------:R-:W-:Y:S01]  /*2740*/  UIADD3 UR4, UPT, UPT, UR10, -0x1, URZ ;  /* 0xffffffff0a047890 */ /* 0x000fe2000fffe0ff */
[----:B------:R-:W-:Y:S05]  /*2750*/  BSSY.RECONVERGENT B0, `(.L_x_24) ;  /* 0x0000012000007945 */ /* 0x000fea0003800200 */
[----:B------:R-:W-:-:S04]  /*2760*/  ISETP.NE.AND P0, PT, R25, UR4, PT ;  /* 0x0000000419007c0c */ /* 0x000fc8000bf05270 */
[----:B------:R-:W-:-:S13]  /*2770*/  ISETP.GE.OR P0, PT, R26, UR20, P0 ;  /* 0x000000141a007c0c */ /* 0x000fda0008706670 */
[----:B------:R-:W-:Y:S05]  /*2780*/  @P0 BRA `(.L_x_25) ;  /* 0x0000000000380947 */ /* 0x000fea0003800000 */
[----:B-1----:R-:W-:Y:S01]  /*2790*/  IMAD R5, R26, UR9, R27 ;  /* 0x000000091a057c24 */ /* 0x002fe2000f8e021b */
[----:B------:R-:W1:Y:S03]  /*27a0*/  LDC.64 R2, c[0x0][0x3c8] ;  /* 0x0000f200ff027b82 */ /* 0x000e660000000a00 */
[----:B------:R-:W-:-:S04]  /*27b0*/  IMAD R0, R5, UR10, R25 ;  /* 0x0000000a05007c24 */ /* 0x000fc8000f8e0219 */
[----:B------:R-:W-:-:S05]  /*27c0*/  IMAD R0, R0, UR11, RZ ;  /* 0x0000000b00007c24 */ /* 0x000fca000f8e02ff */
[----:B------:R-:W-:-:S05]  /*27d0*/  LEA R0, R0, UR14, 0x2 ;  /* 0x0000000e00007c11 */ /* 0x000fca000f8e10ff */
[----:B0-----:R-:W0:Y:S04]  /*27e0*/  LDS R7, [R0] ;  /* 0x0000000000077984 */ /* 0x001e280000000800 */
[----:B------:R-:W2:Y:S01]  /*27f0*/  LDS R9, [R0+0x4] ;  /* 0x0000040000097984 */ /* 0x000ea20000000800 */
[----:B-1----:R-:W-:-:S03]  /*2800*/  IMAD.WIDE R2, R5, 0x4, R2 ;  /* 0x0000000405027825 */ /* 0x002fc600078e0202 */
[----:B------:R-:W1:Y:S04]  /*2810*/  LDS R11, [R0+0x8] ;  /* 0x00000800000b7984 */ /* 0x000e680000000800 */
[----:B------:R3:W-:Y:S01]  /*2820*/  STG.E desc[UR12][R2.64], RZ ;  /* 0x000000ff02007986 */ /* 0x0007e2000c10190c */
[----:B------:R-:W-:-:S05]  /*2830*/  IMAD.WIDE R4, R5, 0x8, R2 ;  /* 0x0000000805047825 */ /* 0x000fca00078e0202 */
[----:B0-----:R3:W-:Y:S04]  /*2840*/  STG.E desc[UR12][R4.64], R7 ;  /* 0x0000000704007986 */ /* 0x0017e8000c10190c */
[----:B--2---:R3:W-:Y:S04]  /*2850*/  STG.E desc[UR12][R4.64+0x4], R9 ;  /* 0x0000040904007986 */ /* 0x0047e8000c10190c */
[----:B-1----:R3:W-:Y:S02]  /*2860*/  STG.E desc[UR12][R4.64+0x8], R11 ;  /* 0x0000080b04007986 */ /* 0x0027e4000c10190c */
.L_x_25:
[----:B------:R-:W-:Y:S05]  /*2870*/  BSYNC.RECONVERGENT B0 ;  /* 0x0000000000007941 */ /* 0x000fea0003800200 */
.L_x_24:
[----:B------:R-:W-:Y:S01]  /*2880*/  BAR.SYNC.DEFER_BLOCKING 0x0 ;  /* 0x0000000000007b1d */ /* 0x000fe20000010000 */
[----:B------:R-:W-:-:S13]  /*2890*/  ISETP.NE.AND P0, PT, R28, RZ, PT ;  /* 0x000000ff1c00720c */ /* 0x000fda0003f05270 */
[----:B------:R-:W-:Y:S05]  /*28a0*/  @!P0 EXIT ;  /* 0x000000000000894d */ /* 0x000fea0003800000 */
[----:B------:R-:W-:Y:S01]  /*28b0*/  IMAD R26, R26, UR9, R27 ;  /* 0x000000091a1a7c24 */ /* 0x000fe2000f8e021b */
[----:B------:R-:W-:Y:S01]  /*28c0*/  UIADD3 UR4, UPT, UPT, UR10, UR11, URZ ;  /* 0x0000000b0a047290 */ /* 0x000fe2000fffe0ff */
[----:B------:R-:W2:Y:S02]  /*28d0*/  LDCU.64 UR18, c[0x0][0x3b8] ;  /* 0x00007700ff1277ac */ /* 0x000ea40008000a00 */
[----:B------:R-:W-:Y:S01]  /*28e0*/  IMAD R25, R26, UR10, R25 ;  /* 0x0000000a1a197c24 */ /* 0x000fe2000f8e0219 */
[----:B------:R-:W-:-:S03]  /*28f0*/  UIADD3.X UR4, UPT, UPT, UR4, UR17, URZ, UPT, UPT ;  /* 0x0000001104047290 */ /* 0x000fc6000bfee4ff */
[----:B------:R-:W-:Y:S01]  /*2900*/  IMAD R0, R25, UR11, RZ ;  /* 0x0000000b19007c24 */ /* 0x000fe2000f8e02ff */
[----:B------:R-:W-:-:S04]  /*2910*/  UISETP.GE.AND UP0, UPT, UR17, -0x1, UPT ;  /* 0xffffffff1100788c */ /* 0x000fc8000bf06270 */
[----:B------:R-:W-:Y:S01]  /*2920*/  LEA R0, R0, UR14, 0x2 ;  /* 0x0000000e00007c11 */ /* 0x000fe2000f8e10ff */
[----:B------:R-:W-:-:S04]  /*2930*/  IMAD R6, R25, UR4, R25 ;  /* 0x0000000419067c24 */ /* 0x000fc8000f8e0219 */
[----:B0--3--:R-:W0:Y:S01]  /*2940*/  LDS R7, [R0] ;  /* 0x0000000000077984 */ /* 0x009e220000000800 */
[----:B-1----:R-:W-:-:S03]  /*2950*/  IMAD.WIDE R4, R6, 0x4, RZ ;  /* 0x0000000406047825 */ /* 0x002fc600078e02ff */
[----:B------:R-:W1:Y:S01]  /*2960*/  LDS R9, [R0+0x4] ;  /* 0x0000040000097984 */ /* 0x000e620000000800 */
[----:B--2---:R-:W-:-:S03]  /*2970*/  IADD3 R2, P0, PT, R4, UR18, RZ ;  /* 0x0000001204027c10 */ /* 0x004fc6000ff1e0ff */
[----:B------:R-:W2:Y:S01]  /*2980*/  LDS R11, [R0+0x8] ;  /* 0x00000800000b7984 */ /* 0x000ea20000000800 */
[----:B------:R-:W-:-:S03]  /*2990*/  IADD3.X R3, PT, PT, R5, UR19, RZ, P0, !PT ;  /* 0x0000001305037c10 */ /* 0x000fc600087fe4ff */
[----:B------:R-:W3:Y:S04]  /*29a0*/  LDS R13, [R0+0xc] ;  /* 0x00000c00000d7984 */ /* 0x000ee80000000800 */
[----:B------:R-:W4:Y:S04]  /*29b0*/  LDS R15, [R0+0x10] ;  /* 0x00001000000f7984 */ /* 0x000f280000000800 */
[----:B------:R-:W5:Y:S04]  /*29c0*/  LDS R17, [R0+0x14] ;  /* 0x0000140000117984 */ /* 0x000f680000000800 */
[----:B0-----:R0:W-:Y:S04]  /*29d0*/  STG.E desc[UR12][R2.64], R7 ;  /* 0x0000000702007986 */ /* 0x0011e8000c10190c */
[----:B-1----:R0:W-:Y:S04]  /*29e0*/  STG.E desc[UR12][R2.64+0x4], R9 ;  /* 0x0000040902007986 */ /* 0x0021e8000c10190c */
[----:B--2---:R0:W-:Y:S04]  /*29f0*/  STG.E desc[UR12][R2.64+0x8], R11 ;  /* 0x0000080b02007986 */ /* 0x0041e8000c10190c */
[----:B---3--:R0:W-:Y:S04]  /*2a00*/  STG.E desc[UR12][R2.64+0xc], R13 ;  /* 0x00000c0d02007986 */ /* 0x0081e8000c10190c */
[----:B----4-:R0:W-:Y:S04]  /*2a10*/  STG.E desc[UR12][R2.64+0x10], R15 ;  /* 0x0000100f02007986 */ /* 0x0101e8000c10190c */
[----:B-----5:R0:W-:Y:S01]  /*2a20*/  STG.E desc[UR12][R2.64+0x14], R17 ;  /* 0x0000141102007986 */ /* 0x0201e2000c10190c */
[----:B------:R-:W-:Y:S05]  /*2a30*/  BRA.U !UP0, `(.L_x_26) ;  /* 0x0000000108f07547 */ /* 0x000fea000b800000 */
[----:B------:R-:W-:Y:S01]  /*2a40*/  UISETP.GE.AND UP1, UPT, UR16, 0x4, UPT ;  /* 0x000000041000788c */ /* 0x000fe2000bf26270 */
[----:B0-----:R-:W-:Y:S01]  /*2a50*/  HFMA2 R7, -RZ, RZ, 0, 0 ;  /* 0x00000000ff077431 */ /* 0x001fe200000001ff */
[----:B------:R-:W-:-:S04]  /*2a60*/  UISETP.LT.AND UP0, UPT, UR16, 0x1, UPT ;  /* 0x000000011000788c */ /* 0x000fc8000bf01270 */
[----:B------:R-:W-:-:S04]  /*2a70*/  USEL UR4, UR16, 0x1, !UP0 ;  /* 0x0000000110047887 */ /* 0x000fc8000c000000 */
[----:B------:R-:W-:-:S04]  /*2a80*/  ULOP3.LUT UR5, UR4, 0x3, URZ, 0xc0, !UPT ;  /* 0x0000000304057892 */ /* 0x000fc8000f8ec0ff */
[----:B------:R-:W-:Y:S01]  /*2a90*/  UISETP.NE.AND UP0, UPT, UR5, URZ, UPT ;  /* 0x000000ff0500728c */ /* 0x000fe2000bf05270 */
[----:B------:R-:W-:Y:S10]  /*2aa0*/  BRA.U !UP1, `(.L_x_27) ;  /* 0x0000000109707547 */ /* 0x000ff4000b800000 */
[----:B------:R-:W-:Y:S01]  /*2ab0*/  UIMAD UR8, UR10, UR11, URZ ;  /* 0x0000000b0a0872a4 */ /* 0x000fe2000f8e02ff */
[----:B------:R-:W-:Y:S01]  /*2ac0*/  IMAD.U32 R8, RZ, RZ, UR20 ;  /* 0x00000014ff087e24 */ /* 0x000fe2000f8e00ff */
[----:B------:R-:W-:Y:S01]  /*2ad0*/  ULOP3.LUT UR4, UR4, 0x7ffffffc, URZ, 0xc0, !UPT ;  /* 0x7ffffffc04047892 */ /* 0x000fe2000f8ec0ff */
[----:B------:R-:W-:Y:S01]  /*2ae0*/  IMAD R7, R25, UR16, RZ ;  /* 0x0000001019077c24 */ /* 0x000fe2000f8e02ff */
[----:B------:R-:W-:Y:S01]  /*2af0*/  UIMAD UR8, UR8, UR9, URZ ;  /* 0x00000009080872a4 */ /* 0x000fe2000f8e02ff */
[----:B------:R-:W-:-:S05]  /*2b00*/  IADD3 R12, P0, PT, R2, 0x24, RZ ;  /* 0x00000024020c7810 */ /* 0x000fca0007f1e0ff */
[----:B------:R-:W-:Y:S01]  /*2b10*/  IMAD R7, R8, UR8, R7 ;  /* 0x0000000808077c24 */ /* 0x000fe2000f8e0207 */
[----:B------:R-:W-:Y:S01]  /*2b20*/  UIADD3 UR8, UPT, UPT, -UR4, URZ, URZ ;  /* 0x000000ff04087290 */ /* 0x000fe2000fffe1ff */
[----:B------:R-:W-:-:S03]  /*2b30*/  IMAD.X R19, RZ, RZ, R3, P0 ;  /* 0x000000ffff137224 */ /* 0x000fc600000e0603 */
[----:B------:R-:W-:Y:S01]  /*2b40*/  LEA R8, R7, UR14, 0x2 ;  /* 0x0000000e07087c11 */ /* 0x000fe2000f8e10ff */
[----:B------:R-:W-:-:S03]  /*2b50*/  IMAD.U32 R7, RZ, RZ, UR4 ;  /* 0x00000004ff077e24 */ /* 0x000fc6000f8e00ff */
[----:B------:R-:W-:-:S07]  /*2b60*/  IADD3 R10, PT, PT, R8, 0x8, RZ ;  /* 0x00000008080a7810 */ /* 0x000fce0007ffe0ff */
.L_x_28:
[----:B0-----:R-:W0:Y:S01]  /*2b70*/  LDS R11, [R10+-0x8] ;  /* 0xfffff8000a0b7984 */ /* 0x001e220000000800 */
[----:B------:R-:W-:Y:S01]  /*2b80*/  IMAD.MOV.U32 R8, RZ, RZ, R12 ;  /* 0x000000ffff087224 */ /* 0x000fe200078e000c */
[----:B------:R-:W-:Y:S01]  /*2b90*/  UIADD3 UR8, UPT, UPT, UR8, 0x4, URZ ;  /* 0x0000000408087890 */ /* 0x000fe2000fffe0ff */
[----:B------:R-:W-:Y:S01]  /*2ba0*/  IMAD.MOV.U32 R9, RZ, RZ, R19 ;  /* 0x000000ffff097224 */ /* 0x000fe200078e0013 */
[----:B------:R-:W1:Y:S02]  /*2bb0*/  LDS R13, [R10+-0x4] ;  /* 0xfffffc000a0d7984 */ /* 0x000e640000000800 */
[----:B------:R-:W-:Y:S01]  /*2bc0*/  UISETP.NE.AND UP1, UPT, UR8, URZ, UPT ;  /* 0x000000ff0800728c */ /* 0x000fe2000bf25270 */
[----:B------:R-:W-:Y:S01]  /*2bd0*/  IADD3 R12, P0, PT, R8, 0x10, RZ ;  /* 0x00000010080c7810 */ /* 0x000fe20007f1e0ff */
[----:B------:R-:W2:Y:S04]  /*2be0*/  LDS R15, [R10] ;  /* 0x000000000a0f7984 */ /* 0x000ea80000000800 */
[----:B------:R3:W4:Y:S01]  /*2bf0*/  LDS R17, [R10+0x4] ;  /* 0x000004000a117984 */ /* 0x0007220000000800 */
[----:B------:R-:W-:Y:S01]  /*2c00*/  IMAD.X R19, RZ, RZ, R9, P0 ;  /* 0x000000ffff137224 */ /* 0x000fe200000e0609 */
[----:B---3--:R-:W-:-:S02]  /*2c10*/  IADD3 R10, PT, PT, R10, 0x10, RZ ;  /* 0x000000100a0a7810 */ /* 0x008fc40007ffe0ff */
[----:B0-----:R0:W-:Y:S04]  /*2c20*/  STG.E desc[UR12][R8.64+-0xc], R11 ;  /* 0xfffff40b08007986 */ /* 0x0011e8000c10190c */
[----:B-1----:R0:W-:Y:S04]  /*2c30*/  STG.E desc[UR12][R8.64+-0x8], R13 ;  /* 0xfffff80d08007986 */ /* 0x0021e8000c10190c */
[----:B--2---:R0:W-:Y:S04]  /*2c40*/  STG.E desc[UR12][R8.64+-0x4], R15 ;  /* 0xfffffc0f08007986 */ /* 0x0041e8000c10190c */
[----:B----4-:R0:W-:Y:S01]  /*2c50*/  STG.E desc[UR12][R8.64], R17 ;  /* 0x0000001108007986 */ /* 0x0101e2000c10190c */
[----:B------:R-:W-:Y:S05]  /*2c60*/  BRA.U UP1, `(.L_x_28) ;  /* 0xfffffffd01c07547 */ /* 0x000fea000b83ffff */
.L_x_27:
[----:B------:R-:W-:Y:S05]  /*2c70*/  BRA.U !UP0, `(.L_x_26) ;  /* 0x0000000108607547 */ /* 0x000fea000b800000 */
[----:B0-----:R-:W0:Y:S01]  /*2c80*/  LDC.64 R8, c[0x0][0x388] ;  /* 0x0000e200ff087b82 */ /* 0x001e220000000a00 */
[----:B------:R-:W1:Y:S01]  /*2c90*/  LDCU.64 UR8, c[0x0][0x3b8] ;  /* 0x00007700ff0877ac */ /* 0x000e620008000a00 */
[----:B------:R-:W-:Y:S01]  /*2ca0*/  IMAD.WIDE.U32 R4, R7, 0x4, R4 ;  /* 0x0000000407047825 */ /* 0x000fe200078e0004 */
[----:B------:R-:W-:-:S05]  /*2cb0*/  UIADD3 UR5, UPT, UPT, -UR5, URZ, URZ ;  /* 0x000000ff05057290 */ /* 0x000fca000fffe1ff */
[----:B------:R-:W2:Y:S01]  /*2cc0*/  LDC.64 R10, c[0x0][0x380] ;  /* 0x0000e000ff0a7b82 */ /* 0x000ea20000000a00 */
[----:B0-----:R-:W-:-:S04]  /*2cd0*/  IMAD R8, R8, R9, RZ ;  /* 0x0000000908087224 */ /* 0x001fc800078e02ff */
[----:B--2---:R-:W-:Y:S01]  /*2ce0*/  IMAD R9, R8, R11, RZ ;  /* 0x0000000b08097224 */ /* 0x004fe200078e02ff */
[----:B-1----:R-:W-:Y:S01]  /*2cf0*/  IADD3 R8, P0, PT, R4, UR8, RZ ;  /* 0x0000000804087c10 */ /* 0x002fe2000ff1e0ff */
[----:B------:R-:W-:-:S03]  /*2d00*/  IMAD R11, R25, UR16, RZ ;  /* 0x00000010190b7c24 */ /* 0x000fc6000f8e02ff */
[----:B------:R-:W-:Y:S01]  /*2d10*/  IADD3 R8, P1, PT, R8, 0x18, RZ ;  /* 0x0000001808087810 */ /* 0x000fe20007f3e0ff */
[----:B------:R-:W-:-:S03]  /*2d20*/  IMAD R10, R9, R10, R11 ;  /* 0x0000000a090a7224 */ /* 0x000fc600078e020b */
[----:B------:R-:W-:Y:S01]  /*2d30*/  IADD3.X R11, PT, PT, RZ, UR9, R5, P1, P0 ;  /* 0x00000009ff0b7c10 */ /* 0x000fe20008fe0405 */
[----:B------:R-:W-:-:S05]  /*2d40*/  IMAD.IADD R7, R7, 0x1, R10 ;  /* 0x0000000107077824 */ /* 0x000fca00078e020a */
[----:B------:R-:W-:-:S07]  /*2d50*/  LEA R7, R7, UR14, 0x2 ;  /* 0x0000000e07077c11 */ /* 0x000fce000f8e10ff */
.L_x_29:
[----:B-1----:R0:W1:Y:S01]  /*2d60*/  LDS R9, [R7] ;  /* 0x0000000007097984 */ /* 0x0020620000000800 */
[----:B------:R-:W-:Y:S01]  /*2d70*/  IMAD.MOV.U32 R4, RZ, RZ, R8 ;  /* 0x000000ffff047224 */ /* 0x000fe200078e0008 */
[----:B------:R-:W-:Y:S01]  /*2d80*/  UIADD3 UR5, UPT, UPT, UR5, 0x1, URZ ;  /* 0x0000000105057890 */ /* 0x000fe2000fffe0ff */
[--C-:B------:R-:W-:Y:S01]  /*2d90*/  IMAD.MOV.U32 R5, RZ, RZ, R11.reuse ;  /* 0x000000ffff057224 */ /* 0x100fe200078e000b */
[----:B------:R-:W-:Y:S02]  /*2da0*/  IADD3 R8, P0, PT, R8, 0x4, RZ ;  /* 0x0000000408087810 */ /* 0x000fe40007f1e0ff */
[----:B------:R-:W-:Y:S01]  /*2db0*/  UISETP.NE.AND UP0, UPT, UR5, URZ, UPT ;  /* 0x000000ff0500728c */ /* 0x000fe2000bf05270 */
[----:B0-----:R-:W-:Y:S02]  /*2dc0*/  IADD3 R7, PT, PT, R7, 0x4, RZ ;  /* 0x0000000407077810 */ /* 0x001fe40007ffe0ff */
[----:B------:R-:W-:Y:S01]  /*2dd0*/  IMAD.X R11, RZ, RZ, R11, P0 ;  /* 0x000000ffff0b7224 */ /* 0x000fe200000e060b */
[----:B-1----:R1:W-:Y:S05]  /*2de0*/  STG.E desc[UR12][R4.64], R9 ;  /* 0x0000000904007986 */ /* 0x0023ea000c10190c */
[----:B------:R-:W-:Y:S05]  /*2df0*/  BRA.U UP0, `(.L_x_29) ;  /* 0xfffffffd00d87547 */ /* 0x000fea000b83ffff */
.L_x_26:
[----:B------:R-:W2:Y:S01]  /*2e00*/  LDCU UR18, c[0x0][0x388] ;  /* 0x00007100ff1277ac */ /* 0x000ea20008000800 */
[----:B-1----:R-:W-:Y:S02]  /*2e10*/  VIADD R4, R6, UR16 ;  /* 0x0000001006047c36 */ /* 0x002fe40008000000 */
[----:B------:R-:W-:Y:S01]  /*2e20*/  IMAD R5, R25, UR15, RZ ;  /* 0x0000000f19057c24 */ /* 0x000fe2000f8e02ff */
[----:B------:R-:W-:Y:S01]  /*2e30*/  ULOP3.LUT UR17, UR15, 0x7, URZ, 0xc0, !UPT ;  /* 0x000000070f117892 */ /* 0x000fe2000f8ec0ff */
[----:B------:R-:W-:-:S03]  /*2e40*/  UMOV UR4, URZ ;  /* 0x000000ff00047c82 */ /* 0x000fc60008000000 */
[----:B------:R-:W-:Y:S02]  /*2e50*/  UISETP.NE.AND UP0, UPT, UR17, URZ, UPT ;  /* 0x000000ff1100728c */ /* 0x000fe4000bf05270 */
[----:B--2---:R-:W-:-:S09]  /*2e60*/  UISETP.GE.U32.AND UP1, UPT, UR18, 0x7, UPT ;  /* 0x000000071200788c */ /* 0x004fd2000bf26070 */
[----:B------:R-:W-:Y:S05]  /*2e70*/  BRA.U !UP1, `(.L_x_30) ;  /* 0x0000000109a47547 */ /* 0x000fea000b800000 */
[----:B------:R-:W1:Y:S01]  /*2e80*/  LDC R6, c[0x0][0x38c] ;  /* 0x0000e300ff067b82 */ /* 0x000e620000000800 */
[----:B------:R-:W2:Y:S01]  /*2e90*/  LDCU.64 UR8, c[0x0][0x380] ;  /* 0x00007000ff0877ac */ /* 0x000ea20008000a00 */
[----:B0-----:R-:W-:Y:S01]  /*2ea0*/  SHF.L.U32 R7, R5, 0x2, RZ ;  /* 0x0000000205077819 */ /* 0x001fe200000006ff */
[----:B------:R-:W-:Y:S01]  /*2eb0*/  IMAD.MOV.U32 R9, RZ, RZ, R4 ;  /* 0x000000ffff097224 */ /* 0x000fe200078e0004 */
[----:B------:R-:W1:Y:S01]  /*2ec0*/  LDCU UR5, c[0x0][0x390] ;  /* 0x00007200ff0577ac */ /* 0x000e620008000800 */
[----:B------:R-:W0:Y:S01]  /*2ed0*/  LDCU.64 UR10, c[0x0][0x3b8] ;  /* 0x00007700ff0a77ac */ /* 0x000e220008000a00 */
[----:B--2---:R-:W-:Y:S01]  /*2ee0*/  UIMAD UR4, UR9, UR18, URZ ;  /* 0x00000012090472a4 */ /* 0x004fe2000f8e02ff */
[----:B-1----:R-:W-:-:S03]  /*2ef0*/  VIADD R6, R6, UR5 ;  /* 0x0000000506067c36 */ /* 0x002fc60008000000 */
[----:B------:R-:W-:Y:S02]  /*2f00*/  UIMAD UR5, UR4, UR8, URZ ;  /* 0x00000008040572a4 */ /* 0x000fe4000f8e02ff */
[----:B0-----:R-:W-:Y:S01]  /*2f10*/  UIADD3 UR8, UP1, UPT, UR10, 0x10, URZ ;  /* 0x000000100a087890 */ /* 0x001fe2000ff3e0ff */
[----:B------:R-:W-:Y:S01]  /*2f20*/  LEA R6, R6, 0x8, 0x2 ;  /* 0x0000000806067811 */ /* 0x000fe200078e10ff */
[----:B------:R-:W-:Y:S02]  /*2f30*/  ULOP3.LUT UR4, UR15, 0xfffffff8, URZ, 0xc0, !UPT ;  /* 0xfffffff80f047892 */ /* 0x000fe4000f8ec0ff */
[----:B------:R-:W-:Y:S02]  /*2f40*/  UIADD3.X UR9, UPT, UPT, URZ, UR11, URZ, UP1, !UPT ;  /* 0x0000000bff097290 */ /* 0x000fe40008ffe4ff */
[----:B------:R-:W-:Y:S01]  /*2f50*/  IMAD R6, R6, UR5, R7 ;  /* 0x0000000506067c24 */ /* 0x000fe2000f8e0207 */
[----:B------:R-:W-:Y:S01]  /*2f60*/  UIADD3 UR5, UPT, UPT, -UR4, URZ, URZ ;  /* 0x000000ff04057290 */ /* 0x000fe2000fffe1ff */
[----:B------:R-:W-:-:S05]  /*2f70*/  IMAD.U32 R7, RZ, RZ, UR14 ;  /* 0x0000000eff077e24 */ /* 0x000fca000f8e00ff */
[----:B------:R-:W-:-:S07]  /*2f80*/  IADD3 R8, PT, PT, R6, 0x10, R7 ;  /* 0x0000001006087810 */ /* 0x000fce0007ffe007 */
.L_x_31:
[----:B0-----:R-:W0:Y:S01]  /*2f90*/  LDS R11, [R8+-0x10] ;  /* 0xfffff000080b7984 */ /* 0x001e220000000800 */
[----:B------:R-:W-:Y:S01]  /*2fa0*/  MOV R7, UR9 ;  /* 0x0000000900077c02 */ /* 0x000fe20008000f00 */
[----:B------:R-:W-:Y:S01]  /*2fb0*/  IMAD.U32 R6, RZ, RZ, UR8 ;  /* 0x00000008ff067e24 */ /* 0x000fe2000f8e00ff */
[----:B------:R-:W-:Y:S01]  /*2fc0*/  UIADD3 UR5, UPT, UPT, UR5, 0x8, URZ ;  /* 0x0000000805057890 */ /* 0x000fe2000fffe0ff */
[----:B------:R-:W1:Y:S02]  /*2fd0*/  LDS R13, [R8+-0xc] ;  /* 0xfffff400080d7984 */ /* 0x000e640000000800 */
[C---:B------:R-:W-:Y:S01]  /*2fe0*/  IMAD.WIDE R6, R9.reuse, 0x4, R6 ;  /* 0x0000000409067825 */ /* 0x040fe200078e0206 */
[----:B------:R-:W-:Y:S01]  /*2ff0*/  UISETP.NE.AND UP1, UPT, UR5, URZ, UPT ;  /* 0x000000ff0500728c */ /* 0x000fe2000bf25270 */
[----:B------:R-:W2:Y:S02]  /*3000*/  LDS R15, [R8+-0x8] ;  /* 0xfffff800080f7984 */ /* 0x000ea40000000800 */
[----:B------:R-:W-:-:S02]  /*3010*/  VIADD R9, R9, 0x8 ;  /* 0x0000000809097836 */ /* 0x000fc40000000000 */
[----:B------:R-:W3:Y:S04]  /*3020*/  LDS R17, [R8+-0x4] ;  /* 0xfffffc0008117984 */ /* 0x000ee80000000800 */
[----:B------:R-:W4:Y:S04]  /*3030*/  LDS R19, [R8] ;  /* 0x0000000008137984 */ /* 0x000f280000000800 */
[----:B------:R-:W5:Y:S04]  /*3040*/  LDS R21, [R8+0x4] ;  /* 0x0000040008157984 */ /* 0x000f680000000800 */
[----:B------:R-:W5:Y:S04]  /*3050*/  LDS R23, [R8+0x8] ;  /* 0x0000080008177984 */ /* 0x000f680000000800 */
[----:B------:R0:W5:Y:S02]  /*3060*/  LDS R27, [R8+0xc] ;  /* 0x00000c00081b7984 */ /* 0x0001640000000800 */
[----:B0-----:R-:W-:-:S02]  /*3070*/  VIADD R8, R8, 0x20 ;  /* 0x0000002008087836 */ /* 0x001fc40000000000 */
[----:B------:R0:W-:Y:S04]  /*3080*/  STG.E desc[UR12][R6.64+-0x10], R11 ;  /* 0xfffff00b06007986 */ /* 0x0001e8000c10190c */
[----:B-1----:R0:W-:Y:S04]  /*3090*/  STG.E desc[UR12][R6.64+-0xc], R13 ;  /* 0xfffff40d06007986 */ /* 0x0021e8000c10190c */
[----:B--2---:R0:W-:Y:S04]  /*30a0*/  STG.E desc[UR12][R6.64+-0x8], R15 ;  /* 0xfffff80f06007986 */ /* 0x0041e8000c10190c */
[----:B---3--:R0:W-:Y:S04]  /*30b0*/  STG.E desc[UR12][R6.64+-0x4], R17 ;  /* 0xfffffc1106007986 */ /* 0x0081e8000c10190c */
[----:B----4-:R0:W-:Y:S04]  /*30c0*/  STG.E desc[UR12][R6.64], R19 ;  /* 0x0000001306007986 */ /* 0x0101e8000c10190c */
[----:B-----5:R0:W-:Y:S04]  /*30d0*/  STG.E desc[UR12][R6.64+0x4], R21 ;  /* 0x0000041506007986 */ /* 0x0201e8000c10190c */
[----:B------:R0:W-:Y:S04]  /*30e0*/  STG.E desc[UR12][R6.64+0x8], R23 ;  /* 0x0000081706007986 */ /* 0x0001e8000c10190c */
[----:B------:R0:W-:Y:S01]  /*30f0*/  STG.E desc[UR12][R6.64+0xc], R27 ;  /* 0x00000c1b06007986 */ /* 0x0001e2000c10190c */
[----:B------:R-:W-:Y:S05]  /*3100*/  BRA.U UP1, `(.L_x_31) ;  /* 0xfffffffd01a07547 */ /* 0x000fea000b83ffff */
.L_x_30:
[----:B------:R-:W-:Y:S05]  /*3110*/  BRA.U !UP0, `(.L_x_32) ;  /* 0x0000000108a07547 */ /* 0x000fea000b800000 */
[----:B------:R-:W-:Y:S02]  /*3120*/  UISETP.GE.U32.AND UP0, UPT, UR17, 0x4, UPT ;  /* 0x000000041100788c */ /* 0x000fe4000bf06070 */
[----:B------:R-:W-:-:S07]  /*3130*/  ULOP3.LUT UP1, UR5, UR15, 0x3, URZ, 0xc0, !UPT ;  /* 0x000000030f057892 */ /* 0x000fce000f82c0ff */
[----:B------:R-:W-:Y:S05]  /*3140*/  BRA.U !UP0, `(.L_x_33) ;  /* 0x0000000108387547 */ /* 0x000fea000b800000 */
[----:B0-----:R-:W-:Y:S01]  /*3150*/  VIADD R6, R5, UR4 ;  /* 0x0000000405067c36 */ /* 0x001fe20008000000 */
[----:B------:R-:W-:Y:S01]  /*3160*/  IADD3 R11, PT, PT, R4, UR4, RZ ;  /* 0x00000004040b7c10 */ /* 0x000fe2000fffe0ff */
[----:B------:R-:W-:-:S03]  /*3170*/  UIADD3 UR4, UPT, UPT, UR4, 0x4, URZ ;  /* 0x0000000404047890 */ /* 0x000fc6000fffe0ff */
[----:B------:R-:W-:Y:S02]  /*3180*/  LEA R8, R6, UR6, 0x2 ;  /* 0x0000000606087c11 */ /* 0x000fe4000f8e10ff */
[----:B------:R-:W0:Y:S03]  /*3190*/  LDC.64 R6, c[0x0][0x3b8] ;  /* 0x0000ee00ff067b82 */ /* 0x000e260000000a00 */
[----:B------:R-:W1:Y:S04]  /*31a0*/  LDS R9, [R8] ;  /* 0x0000000008097984 */ /* 0x000e680000000800 */
[----:B------:R-:W2:Y:S04]  /*31b0*/  LDS R13, [R8+0x4] ;  /* 0x00000400080d7984 */ /* 0x000ea80000000800 */
[----:B------:R-:W3:Y:S04]  /*31c0*/  LDS R15, [R8+0x8] ;  /* 0x00000800080f7984 */ /* 0x000ee80000000800 */
[----:B------:R-:W4:Y:S01]  /*31d0*/  LDS R17, [R8+0xc] ;  /* 0x00000c0008117984 */ /* 0x000f220000000800 */
[----:B0-----:R-:W-:-:S05]  /*31e0*/  IMAD.WIDE R6, R11, 0x4, R6 ;  /* 0x000000040b067825 */ /* 0x001fca00078e0206 */
[----:B-1----:R1:W-:Y:S04]  /*31f0*/  STG.E desc[UR12][R6.64], R9 ;  /* 0x0000000906007986 */ /* 0x0023e8000c10190c */
[----:B--2---:R1:W-:Y:S04]  /*3200*/  STG.E desc[UR12][R6.64+0x4], R13 ;  /* 0x0000040d06007986 */ /* 0x0043e8000c10190c */
[----:B---3--:R1:W-:Y:S04]  /*3210*/  STG.E desc[UR12][R6.64+0x8], R15 ;  /* 0x0000080f06007986 */ /* 0x0083e8000c10190c */
[----:B----4-:R1:W-:Y:S02]  /*3220*/  STG.E desc[UR12][R6.64+0xc], R17 ;  /* 0x00000c1106007986 */ /* 0x0103e4000c10190c */
.L_x_33:
[----:B------:R-:W-:Y:S05]  /*3230*/  BRA.U !UP1, `(.L_x_32) ;  /* 0x0000000109587547 */ /* 0x000fea000b800000 */
[----:B------:R-:W-:Y:S02]  /*3240*/  UISETP.NE.AND UP0, UPT, UR5, 0x1, UPT ;  /* 0x000000010500788c */ /* 0x000fe4000bf05270 */
[----:B------:R-:W-:-:S04]  /*3250*/  ULOP3.LUT UR8, UR18, 0x1, URZ, 0xc0, !UPT ;  /* 0x0000000112087892 */ /* 0x000fc8000f8ec0ff */
[----:B------:R-:W-:-:S03]  /*3260*/  UISETP.NE.U32.AND UP1, UPT, UR8, 0x1, UPT ;  /* 0x000000010800788c */ /* 0x000fc6000bf25070 */
[----:B------:R-:W-:Y:S08]  /*3270*/  BRA.U !UP0, `(.L_x_34) ;  /* 0x0000000108287547 */ /* 0x000ff0000b800000 */
[----:B01----:R-:W-:Y:S02]  /*3280*/  VIADD R6, R5, UR4 ;  /* 0x0000000405067c36 */ /* 0x003fe40008000000 */
[----:B------:R-:W-:Y:S01]  /*3290*/  VIADD R11, R4, UR4 ;  /* 0x00000004040b7c36 */ /* 0x000fe20008000000 */
[----:B------:R-:W-:Y:S02]  /*32a0*/  UIADD3 UR4, UPT, UPT, UR4, 0x2, URZ ;  /* 0x0000000204047890 */ /* 0x000fe4000fffe0ff */
[----:B------:R-:W-:Y:S02]  /*32b0*/  LEA R8, R6, UR6, 0x2 ;  /* 0x0000000606087c11 */ /* 0x000fe4000f8e10ff */
[----:B------:R-:W0:Y:S03]  /*32c0*/  LDC.64 R6, c[0x0][0x3b8] ;  /* 0x0000ee00ff067b82 */ /* 0x000e260000000a00 */
[----:B------:R-:W1:Y:S04]  /*32d0*/  LDS R9, [R8] ;  /* 0x0000000008097984 */ /* 0x000e680000000800 */
[----:B------:R-:W2:Y:S01]  /*32e0*/  LDS R13, [R8+0x4] ;  /* 0x00000400080d7984 */ /* 0x000ea20000000800 */
[----:B0-----:R-:W-:-:S05]  /*32f0*/  IMAD.WIDE R6, R11, 0x4, R6 ;  /* 0x000000040b067825 */ /* 0x001fca00078e0206 */
[----:B-1----:R3:W-:Y:S04]  /*3300*/  STG.E desc[UR12][R6.64], R9 ;  /* 0x0000000906007986 */ /* 0x0027e8000c10190c */
[----:B--2---:R3:W-:Y:S02]  /*3310*/  STG.E desc[UR12][R6.64+0x4], R13 ;  /* 0x0000040d06007986 */ /* 0x0047e4000c10190c */
.L_x_34:
[----:B------:R-:W-:Y:S05]  /*3320*/  BRA.U !UP1, `(.L_x_32) ;  /* 0x00000001091c7547 */ /* 0x000fea000b800000 */
[----:B------:R-:W-:Y:S01]  /*3330*/  VIADD R5, R5, UR4 ;  /* 0x0000000405057c36 */ /* 0x000fe20008000000 */
[----:B01-3--:R-:W0:Y:S01]  /*3340*/  LDC.64 R6, c[0x0][0x3b8] ;  /* 0x0000ee00ff067b82 */ /* 0x00be220000000a00 */
[----:B------:R-:W-:-:S03]  /*3350*/  IADD3 R9, PT, PT, R4, UR4, RZ ;  /* 0x0000000404097c10 */ /* 0x000fc6000fffe0ff */
[----:B------:R-:W-:-:S06]  /*3360*/  LEA R5, R5, UR6, 0x2 ;  /* 0x0000000605057c11 */ /* 0x000fcc000f8e10ff */
[----:B------:R-:W1:Y:S01]  /*3370*/  LDS R5, [R5] ;  /* 0x0000000005057984 */ /* 0x000e620000000800 */
[----:B0-----:R-:W-:-:S05]  /*3380*/  IMAD.WIDE R6, R9, 0x4, R6 ;  /* 0x0000000409067825 */ /* 0x001fca00078e0206 */
[----:B-1----:R2:W-:Y:S02]  /*3390*/  STG.E desc[UR12][R6.64], R5 ;  /* 0x0000000506007986 */ /* 0x0025e4000c10190c */
.L_x_32:
[----:B0-----:R-:W0:Y:S01]  /*33a0*/  LDC R19, c[0x0][0x38c] ;  /* 0x0000e300ff137b82 */ /* 0x001e220000000800 */
[----:B------:R-:W-:Y:S01]  /*33b0*/  LEA R25, R25, UR7, 0x3 ;  /* 0x0000000719197c11 */ /* 0x000fe2000f8e18ff */
[----:B------:R-:W4:Y:S01]  /*33c0*/  LDS R11, [R0+0x1c] ;  /* 0x00001c00000b7984 */ /* 0x000f220000000800 */
[----:B------:R-:W5:Y:S03]  /*33d0*/  LDCU.64 UR8, c[0x0][0x3c0] ;  /* 0x00007800ff0877ac */ /* 0x000f660008000a00 */
[----:B-123--:R-:W1:Y:S01]  /*33e0*/  LDS R7, [R25] ;  /* 0x0000000019077984 */ /* 0x00ee620000000800 */
[----:B------:R-:W-:-:S03]  /*33f0*/  UIADD3 UR4, UPT, UPT, UR16, UR18, URZ ;  /* 0x0000001210047290 */ /* 0x000fc6000fffe0ff */
[----:B------:R-:W2:Y:S03]  /*3400*/  LDS R9, [R25+0x4] ;  /* 0x0000040019097984 */ /* 0x000ea60000000800 */
[----:B------:R-:W-:Y:S01]  /*3410*/  IMAD.U32 R21, RZ, RZ, UR4 ;  /* 0x00000004ff157e24 */ /* 0x000fe2000f8e00ff */
[----:B------:R-:W3:Y:S03]  /*3420*/  LDS R13, [R0+0x20] ;  /* 0x00002000000d7984 */ /* 0x000ee60000000800 */
[----:B------:R-:W-:Y:S01]  /*3430*/  IMAD.WIDE R2, R21, 0x4, R2 ;  /* 0x0000000415027825 */ /* 0x000fe200078e0202 */
[----:B------:R-:W3:Y:S04]  /*3440*/  LDS R15, [R0+0x24] ;  /* 0x00002400000f7984 */ /* 0x000ee80000000800 */
[----:B------:R-:W3:Y:S01]  /*3450*/  LDS R17, [R0+0x28] ;  /* 0x0000280000117984 */ /* 0x000ee20000000800 */
[C---:B0-----:R-:W-:Y:S01]  /*3460*/  IMAD R5, R19.reuse, 0x4, R0 ;  /* 0x0000000413057824 */ /* 0x041fe200078e0200 */
[----:B------:R-:W-:-:S04]  /*3470*/  IADD3 R6, PT, PT, R19, UR18, R4 ;  /* 0x0000001213067c10 */ /* 0x000fc8000fffe004 */
[----:B-----5:R-:W-:Y:S01]  /*3480*/  IADD3 R4, P1, PT, R6, UR8, RZ ;  /* 0x0000000806047c10 */ /* 0x020fe2000ff3e0ff */
[----:B------:R-:W0:Y:S04]  /*3490*/  LDS R5, [R5+-0x4] ;  /* 0xfffffc0005057984 */ /* 0x000e280000000800 */
[----:B----4-:R-:W-:Y:S04]  /*34a0*/  STG.E desc[UR12][R2.64+0xc], R11 ;  /* 0x00000c0b02007986 */ /* 0x010fe8000c10190c */
[----:B-1----:R-:W-:Y:S04]  /*34b0*/  STG.E desc[UR12][R2.64+0x4], R7 ;  /* 0x0000040702007986 */ /* 0x002fe8000c10190c */
[----:B--2---:R-:W-:Y:S04]  /*34c0*/  STG.E desc[UR12][R2.64+0x8], R9 ;  /* 0x0000080902007986 */ /* 0x004fe8000c10190c */
[----:B---3--:R-:W-:Y:S04]  /*34d0*/  STG.E desc[UR12][R2.64+0x10], R13 ;  /* 0x0000100d02007986 */ /* 0x008fe8000c10190c */
[----:B------:R-:W-:Y:S04]  /*34e0*/  STG.E desc[UR12][R2.64+0x14], R15 ;  /* 0x0000140f02007986 */ /* 0x000fe8000c10190c */
[----:B------:R-:W-:Y:S01]  /*34f0*/  STG.E desc[UR12][R2.64+0x18], R17 ;  /* 0x0000181102007986 */ /* 0x000fe2000c10190c */
[----:B0-----:R-:W-:-:S02]  /*3500*/  FSETP.NEU.AND P0, PT, R5, RZ, PT ;  /* 0x000000ff0500720b */ /* 0x001fc40003f0d000 */
[----:B------:R-:W-:Y:S02]  /*3510*/  LEA.HI.X.SX32 R5, R6, UR9, 0x1, P1 ;  /* 0x0000000906057c11 */ /* 0x000fe400088f0eff */
[----:B------:R-:W-:-:S05]  /*3520*/  SEL R19, RZ, 0x1, !P0 ;  /* 0x00000001ff137807 */ /* 0x000fca0004000000 */
[----:B------:R-:W-:Y:S01]  /*3530*/  STG.E.U8 desc[UR12][R4.64], R19 ;  /* 0x0000001304007986 */ /* 0x000fe2000c10110c */
[----:B------:R-:W-:Y:S05]  /*3540*/  EXIT ;  /* 0x000000000000794d */ /* 0x000fea0003800000 */
.L_x_35:
[----:B------:R-:W-:-:S00]  /*3550*/  BRA `(.L_x_35) ;  /* 0xfffffffc00fc7947 */ /* 0x000fc0000383ffff */
[----:B------:R-:W-:-:S00]  /*3560*/  NOP ;  /* 0x0000000000007918 */ /* 0x000fc00000000000 */
        /* <DEDUP_REMOVED lines=9> */
.L_x_36:


//--------------------- .nv.global.init           --------------------------
	.section	.nv.global.init,"aw",@progbits
	.align	4
.nv.global.init:
	.type		__cudart_i2opi_f,@object
	.size		__cudart_i2opi_f,(.L_0 - __cudart_i2opi_f)
__cudart_i2opi_f:
        /*0000*/ 	.byte	0x41, 0x90, 0x43, 0x3c, 0x99, 0x95, 0x62, 0xdb, 0xc0, 0xdd, 0x34, 0xf5, 0xd1, 0x57, 0x27, 0xfc
        /*0010*/ 	.byte	0x29, 0x15, 0x44, 0x4e, 0x6e, 0x83, 0xf9, 0xa2
.L_0:


//--------------------- .nv.shared._Z21agentPreprocessKerneliiiiiiPKiS0_PKfS2_PfPbS3_ --------------------------
	.section	.nv.shared._Z21agentPreprocessKerneliiiiiiPKiS0_PKfS2_PfPbS3_,"aw",@nobits
	.sectionflags	@""
	.align	16
	.zero		1024


//--------------------- .nv.shared.reserved.0     --------------------------
	.section	.nv.shared.reserved.0,"aw",@nobits
	.weak		__nv_reservedSMEM_offset_0_alias
	.size		__nv_reservedSMEM_offset_0_alias, 0, 64
	.other		__nv_reservedSMEM_offset_0_alias,@"STO_CUDA_RESERVED_SHARED STV_DEFAULT"
__nv_reservedSMEM_offset_0_alias:
	.zero		0
	.zero		64


//--------------------- .nv.constant0._Z21agentPreprocessKerneliiiiiiPKiS0_PKfS2_PfPbS3_ --------------------------
	.section	.nv.constant0._Z21agentPreprocessKerneliiiiiiPKiS0_PKfS2_PfPbS3_,"a",@progbits
	.sectionflags	@""
	.align	4
.nv.constant0._Z21agentPreprocessKerneliiiiiiPKiS0_PKfS2_PfPbS3_:
	.zero		976


//--------------------- SYMBOLS --------------------------

	.type		.nv.reservedSmem.offset0,@object
	.size		.nv.reservedSmem.offset0,0x4
	.type		.nv.reservedSmem.cap,@object
	.size		.nv.reservedSmem.cap,0x4
